//
// Generated by NVIDIA NVVM Compiler
//
// Compiler Build ID: CL-36424714
// Cuda compilation tools, release 13.0, V13.0.88
// Based on NVVM 20.0.0
//

.version 9.0
.target sm_100
.address_size 64

	// .globl	_Z9cu3x3MInvIfEvPKT_PS0_Pbi

.visible .entry _Z9cu3x3MInvIfEvPKT_PS0_Pbi(
	.param .u64 .ptr .align 1 _Z9cu3x3MInvIfEvPKT_PS0_Pbi_param_0,
	.param .u64 .ptr .align 1 _Z9cu3x3MInvIfEvPKT_PS0_Pbi_param_1,
	.param .u64 .ptr .align 1 _Z9cu3x3MInvIfEvPKT_PS0_Pbi_param_2,
	.param .u32 _Z9cu3x3MInvIfEvPKT_PS0_Pbi_param_3
)
{
	.reg .pred 	%p<3>;
	.reg .b16 	%rs<3>;
	.reg .b32 	%r<8>;
	.reg .b32 	%f<50>;
	.reg .b64 	%rd<14>;
	.reg .b64 	%fd<2>;

	ld.param.u64 	%rd3, [_Z9cu3x3MInvIfEvPKT_PS0_Pbi_param_0];
	ld.param.u64 	%rd4, [_Z9cu3x3MInvIfEvPKT_PS0_Pbi_param_1];
	ld.param.u64 	%rd5, [_Z9cu3x3MInvIfEvPKT_PS0_Pbi_param_2];
	ld.param.u32 	%r2, [_Z9cu3x3MInvIfEvPKT_PS0_Pbi_param_3];
	cvta.to.global.u64 	%rd1, %rd5;
	mov.u32 	%r3, %tid.x;
	mov.u32 	%r4, %ctaid.x;
	mov.u32 	%r5, %ntid.x;
	mad.lo.s32 	%r1, %r4, %r5, %r3;
	setp.ge.s32 	%p1, %r1, %r2;
	@%p1 bra 	$L__BB0_4;
	cvta.to.global.u64 	%rd6, %rd3;
	cvta.to.global.u64 	%rd7, %rd4;
	mul.lo.s32 	%r6, %r1, 9;
	mul.wide.s32 	%rd8, %r6, 4;
	add.s64 	%rd2, %rd7, %rd8;
	add.s64 	%rd9, %rd6, %rd8;
	ld.global.f32 	%f11, [%rd9+16];
	ld.global.f32 	%f12, [%rd9+32];
	mul.f32 	%f13, %f11, %f12;
	ld.global.f32 	%f14, [%rd9+20];
	ld.global.f32 	%f15, [%rd9+28];
	mul.f32 	%f16, %f14, %f15;
	sub.f32 	%f1, %f13, %f16;
	ld.global.f32 	%f17, [%rd9+12];
	ld.global.f32 	%f18, [%rd9+24];
	mul.f32 	%f19, %f14, %f18;
	mul.f32 	%f20, %f17, %f12;
	sub.f32 	%f2, %f19, %f20;
	mul.f32 	%f21, %f17, %f15;
	mul.f32 	%f22, %f11, %f18;
	sub.f32 	%f3, %f21, %f22;
	ld.global.f32 	%f23, [%rd9+4];
	ld.global.f32 	%f24, [%rd9+8];
	mul.f32 	%f25, %f24, %f15;
	mul.f32 	%f26, %f23, %f12;
	sub.f32 	%f4, %f25, %f26;
	ld.global.f32 	%f27, [%rd9];
	mul.f32 	%f28, %f27, %f12;
	mul.f32 	%f29, %f24, %f18;
	sub.f32 	%f5, %f28, %f29;
	mul.f32 	%f30, %f18, %f23;
	mul.f32 	%f31, %f27, %f15;
	sub.f32 	%f6, %f30, %f31;
	mul.f32 	%f32, %f23, %f14;
	mul.f32 	%f33, %f24, %f11;
	sub.f32 	%f7, %f32, %f33;
	mul.f32 	%f34, %f24, %f17;
	mul.f32 	%f35, %f27, %f14;
	sub.f32 	%f8, %f34, %f35;
	mul.f32 	%f36, %f27, %f11;
	mul.f32 	%f37, %f23, %f17;
	sub.f32 	%f9, %f36, %f37;
	mul.f32 	%f38, %f1, %f27;
	fma.rn.f32 	%f39, %f2, %f23, %f38;
	fma.rn.f32 	%f10, %f3, %f24, %f39;
	abs.f32 	%f40, %f10;
	cvt.f64.f32 	%fd1, %f40;
	setp.geu.f64 	%p2, %fd1, 0d3F1A36E2EB1C432D;
	@%p2 bra 	$L__BB0_3;
	mov.b32 	%r7, 0;
	st.global.u32 	[%rd2], %r7;
	st.global.u32 	[%rd2+4], %r7;
	st.global.u32 	[%rd2+8], %r7;
	st.global.u32 	[%rd2+12], %r7;
	st.global.u32 	[%rd2+16], %r7;
	st.global.u32 	[%rd2+20], %r7;
	st.global.u32 	[%rd2+24], %r7;
	st.global.u32 	[%rd2+28], %r7;
	st.global.u32 	[%rd2+32], %r7;
	cvt.s64.s32 	%rd12, %r1;
	add.s64 	%rd13, %rd1, %rd12;
	mov.b16 	%rs2, 0;
	st.global.u8 	[%rd13], %rs2;
	bra.uni 	$L__BB0_4;
$L__BB0_3:
	div.rn.f32 	%f41, %f1, %f10;
	st.global.f32 	[%rd2], %f41;
	div.rn.f32 	%f42, %f4, %f10;
	st.global.f32 	[%rd2+4], %f42;
	div.rn.f32 	%f43, %f7, %f10;
	st.global.f32 	[%rd2+8], %f43;
	div.rn.f32 	%f44, %f2, %f10;
	st.global.f32 	[%rd2+12], %f44;
	div.rn.f32 	%f45, %f5, %f10;
	st.global.f32 	[%rd2+16], %f45;
	div.rn.f32 	%f46, %f8, %f10;
	st.global.f32 	[%rd2+20], %f46;
	div.rn.f32 	%f47, %f3, %f10;
	st.global.f32 	[%rd2+24], %f47;
	div.rn.f32 	%f48, %f6, %f10;
	st.global.f32 	[%rd2+28], %f48;
	div.rn.f32 	%f49, %f9, %f10;
	st.global.f32 	[%rd2+32], %f49;
	cvt.s64.s32 	%rd10, %r1;
	add.s64 	%rd11, %rd1, %rd10;
	mov.b16 	%rs1, 1;
	st.global.u8 	[%rd11], %rs1;
$L__BB0_4:
	ret;

}
	// .globl	_Z9cu3x3MInvIdEvPKT_PS0_Pbi
.visible .entry _Z9cu3x3MInvIdEvPKT_PS0_Pbi(
	.param .u64 .ptr .align 1 _Z9cu3x3MInvIdEvPKT_PS0_Pbi_param_0,
	.param .u64 .ptr .align 1 _Z9cu3x3MInvIdEvPKT_PS0_Pbi_param_1,
	.param .u64 .ptr .align 1 _Z9cu3x3MInvIdEvPKT_PS0_Pbi_param_2,
	.param .u32 _Z9cu3x3MInvIdEvPKT_PS0_Pbi_param_3
)
{
	.reg .pred 	%p<3>;
	.reg .b16 	%rs<3>;
	.reg .b32 	%r<11>;
	.reg .b64 	%rd<18>;
	.reg .b64 	%fd<50>;

	ld.param.u32 	%r2, [_Z9cu3x3MInvIdEvPKT_PS0_Pbi_param_3];
	mov.u32 	%r3, %tid.x;
	mov.u32 	%r4, %ctaid.x;
	mov.u32 	%r5, %ntid.x;
	mad.lo.s32 	%r6, %r4, %r5, %r3;
	setp.ge.s32 	%p1, %r6, %r2;
	@%p1 bra 	$L__BB1_4;
	ld.param.u64 	%rd17, [_Z9cu3x3MInvIdEvPKT_PS0_Pbi_param_2];
	ld.param.u64 	%rd16, [_Z9cu3x3MInvIdEvPKT_PS0_Pbi_param_1];
	ld.param.u64 	%rd15, [_Z9cu3x3MInvIdEvPKT_PS0_Pbi_param_0];
	cvta.to.global.u64 	%rd1, %rd17;
	cvta.to.global.u64 	%rd6, %rd15;
	cvta.to.global.u64 	%rd7, %rd16;
	mov.u32 	%r7, %ctaid.x;
	mov.u32 	%r8, %ntid.x;
	mov.u32 	%r9, %tid.x;
	mad.lo.s32 	%r1, %r7, %r8, %r9;
	mul.lo.s32 	%r10, %r1, 9;
	mul.wide.s32 	%rd8, %r10, 8;
	add.s64 	%rd2, %rd7, %rd8;
	add.s64 	%rd9, %rd6, %rd8;
	ld.global.f64 	%fd11, [%rd9+32];
	ld.global.f64 	%fd12, [%rd9+64];
	mul.f64 	%fd13, %fd11, %fd12;
	ld.global.f64 	%fd14, [%rd9+40];
	ld.global.f64 	%fd15, [%rd9+56];
	mul.f64 	%fd16, %fd14, %fd15;
	sub.f64 	%fd1, %fd13, %fd16;
	ld.global.f64 	%fd17, [%rd9+24];
	ld.global.f64 	%fd18, [%rd9+48];
	mul.f64 	%fd19, %fd14, %fd18;
	mul.f64 	%fd20, %fd17, %fd12;
	sub.f64 	%fd2, %fd19, %fd20;
	mul.f64 	%fd21, %fd17, %fd15;
	mul.f64 	%fd22, %fd11, %fd18;
	sub.f64 	%fd3, %fd21, %fd22;
	ld.global.f64 	%fd23, [%rd9+8];
	ld.global.f64 	%fd24, [%rd9+16];
	mul.f64 	%fd25, %fd24, %fd15;
	mul.f64 	%fd26, %fd23, %fd12;
	sub.f64 	%fd4, %fd25, %fd26;
	ld.global.f64 	%fd27, [%rd9];
	mul.f64 	%fd28, %fd27, %fd12;
	mul.f64 	%fd29, %fd24, %fd18;
	sub.f64 	%fd5, %fd28, %fd29;
	mul.f64 	%fd30, %fd18, %fd23;
	mul.f64 	%fd31, %fd27, %fd15;
	sub.f64 	%fd6, %fd30, %fd31;
	mul.f64 	%fd32, %fd23, %fd14;
	mul.f64 	%fd33, %fd24, %fd11;
	sub.f64 	%fd7, %fd32, %fd33;
	mul.f64 	%fd34, %fd24, %fd17;
	mul.f64 	%fd35, %fd27, %fd14;
	sub.f64 	%fd8, %fd34, %fd35;
	mul.f64 	%fd36, %fd27, %fd11;
	mul.f64 	%fd37, %fd23, %fd17;
	sub.f64 	%fd9, %fd36, %fd37;
	mul.f64 	%fd38, %fd1, %fd27;
	fma.rn.f64 	%fd39, %fd2, %fd23, %fd38;
	fma.rn.f64 	%fd10, %fd3, %fd24, %fd39;
	abs.f64 	%fd40, %fd10;
	setp.geu.f64 	%p2, %fd40, 0d3F1A36E2EB1C432D;
	@%p2 bra 	$L__BB1_3;
	mov.b64 	%rd12, 0;
	st.global.u64 	[%rd2], %rd12;
	st.global.u64 	[%rd2+8], %rd12;
	st.global.u64 	[%rd2+16], %rd12;
	st.global.u64 	[%rd2+24], %rd12;
	st.global.u64 	[%rd2+32], %rd12;
	st.global.u64 	[%rd2+40], %rd12;
	st.global.u64 	[%rd2+48], %rd12;
	st.global.u64 	[%rd2+56], %rd12;
	st.global.u64 	[%rd2+64], %rd12;
	cvt.s64.s32 	%rd13, %r1;
	add.s64 	%rd14, %rd1, %rd13;
	mov.b16 	%rs2, 0;
	st.global.u8 	[%rd14], %rs2;
	bra.uni 	$L__BB1_4;
$L__BB1_3:
	div.rn.f64 	%fd41, %fd1, %fd10;
	st.global.f64 	[%rd2], %fd41;
	div.rn.f64 	%fd42, %fd4, %fd10;
	st.global.f64 	[%rd2+8], %fd42;
	div.rn.f64 	%fd43, %fd7, %fd10;
	st.global.f64 	[%rd2+16], %fd43;
	div.rn.f64 	%fd44, %fd2, %fd10;
	st.global.f64 	[%rd2+24], %fd44;
	div.rn.f64 	%fd45, %fd5, %fd10;
	st.global.f64 	[%rd2+32], %fd45;
	div.rn.f64 	%fd46, %fd8, %fd10;
	st.global.f64 	[%rd2+40], %fd46;
	div.rn.f64 	%fd47, %fd3, %fd10;
	st.global.f64 	[%rd2+48], %fd47;
	div.rn.f64 	%fd48, %fd6, %fd10;
	st.global.f64 	[%rd2+56], %fd48;
	div.rn.f64 	%fd49, %fd9, %fd10;
	st.global.f64 	[%rd2+64], %fd49;
	cvt.s64.s32 	%rd10, %r1;
	add.s64 	%rd11, %rd1, %rd10;
	mov.b16 	%rs1, 1;
	st.global.u8 	[%rd11], %rs1;
$L__BB1_4:
	ret;

}
	// .globl	_Z18cu3x3MInv_backwardIfEvPKT_S2_PS0_i
.visible .entry _Z18cu3x3MInv_backwardIfEvPKT_S2_PS0_i(
	.param .u64 .ptr .align 1 _Z18cu3x3MInv_backwardIfEvPKT_S2_PS0_i_param_0,
	.param .u64 .ptr .align 1 _Z18cu3x3MInv_backwardIfEvPKT_S2_PS0_i_param_1,
	.param .u64 .ptr .align 1 _Z18cu3x3MInv_backwardIfEvPKT_S2_PS0_i_param_2,
	.param .u32 _Z18cu3x3MInv_backwardIfEvPKT_S2_PS0_i_param_3
)
{
	.reg .pred 	%p<2>;
	.reg .b32 	%r<7>;
	.reg .b32 	%f<136>;
	.reg .b64 	%rd<14>;

	ld.param.u32 	%r2, [_Z18cu3x3MInv_backwardIfEvPKT_S2_PS0_i_param_3];
	mov.u32 	%r3, %tid.x;
	mov.u32 	%r4, %ctaid.x;
	mov.u32 	%r5, %ntid.x;
	mad.lo.s32 	%r1, %r4, %r5, %r3;
	setp.ge.s32 	%p1, %r1, %r2;
	@%p1 bra 	$L__BB2_2;
	ld.param.u64 	%rd13, [_Z18cu3x3MInv_backwardIfEvPKT_S2_PS0_i_param_2];
	ld.param.u64 	%rd12, [_Z18cu3x3MInv_backwardIfEvPKT_S2_PS0_i_param_1];
	ld.param.u64 	%rd11, [_Z18cu3x3MInv_backwardIfEvPKT_S2_PS0_i_param_0];
	cvta.to.global.u64 	%rd4, %rd12;
	cvta.to.global.u64 	%rd5, %rd11;
	cvta.to.global.u64 	%rd6, %rd13;
	mul.lo.s32 	%r6, %r1, 9;
	mul.wide.s32 	%rd7, %r6, 4;
	add.s64 	%rd8, %rd4, %rd7;
	add.s64 	%rd9, %rd5, %rd7;
	add.s64 	%rd10, %rd6, %rd7;
	ld.global.f32 	%f1, [%rd8];
	ld.global.f32 	%f2, [%rd8+4];
	ld.global.f32 	%f3, [%rd8+8];
	ld.global.f32 	%f4, [%rd8+12];
	ld.global.f32 	%f5, [%rd8+16];
	ld.global.f32 	%f6, [%rd8+20];
	ld.global.f32 	%f7, [%rd8+24];
	ld.global.f32 	%f8, [%rd8+28];
	ld.global.f32 	%f9, [%rd8+32];
	ld.global.f32 	%f10, [%rd9];
	ld.global.f32 	%f11, [%rd9+4];
	ld.global.f32 	%f12, [%rd9+8];
	ld.global.f32 	%f13, [%rd9+12];
	ld.global.f32 	%f14, [%rd9+16];
	ld.global.f32 	%f15, [%rd9+20];
	ld.global.f32 	%f16, [%rd9+24];
	ld.global.f32 	%f17, [%rd9+28];
	ld.global.f32 	%f18, [%rd9+32];
	mul.f32 	%f19, %f1, %f10;
	mul.f32 	%f20, %f1, %f11;
	mul.f32 	%f21, %f2, %f20;
	fma.rn.f32 	%f22, %f1, %f19, %f21;
	mul.f32 	%f23, %f1, %f12;
	fma.rn.f32 	%f24, %f3, %f23, %f22;
	mul.f32 	%f25, %f4, %f13;
	fma.rn.f32 	%f26, %f1, %f25, %f24;
	mul.f32 	%f27, %f4, %f14;
	fma.rn.f32 	%f28, %f2, %f27, %f26;
	mul.f32 	%f29, %f4, %f15;
	fma.rn.f32 	%f30, %f3, %f29, %f28;
	mul.f32 	%f31, %f7, %f16;
	fma.rn.f32 	%f32, %f1, %f31, %f30;
	mul.f32 	%f33, %f7, %f17;
	fma.rn.f32 	%f34, %f2, %f33, %f32;
	mul.f32 	%f35, %f7, %f18;
	fma.rn.f32 	%f36, %f3, %f35, %f34;
	neg.f32 	%f37, %f36;
	st.global.f32 	[%rd10], %f37;
	mul.f32 	%f38, %f5, %f20;
	fma.rn.f32 	%f39, %f4, %f19, %f38;
	fma.rn.f32 	%f40, %f6, %f23, %f39;
	fma.rn.f32 	%f41, %f4, %f25, %f40;
	fma.rn.f32 	%f42, %f5, %f27, %f41;
	fma.rn.f32 	%f43, %f6, %f29, %f42;
	fma.rn.f32 	%f44, %f4, %f31, %f43;
	fma.rn.f32 	%f45, %f5, %f33, %f44;
	fma.rn.f32 	%f46, %f6, %f35, %f45;
	neg.f32 	%f47, %f46;
	st.global.f32 	[%rd10+4], %f47;
	mul.f32 	%f48, %f8, %f20;
	fma.rn.f32 	%f49, %f7, %f19, %f48;
	fma.rn.f32 	%f50, %f9, %f23, %f49;
	fma.rn.f32 	%f51, %f7, %f25, %f50;
	fma.rn.f32 	%f52, %f8, %f27, %f51;
	fma.rn.f32 	%f53, %f9, %f29, %f52;
	fma.rn.f32 	%f54, %f7, %f31, %f53;
	fma.rn.f32 	%f55, %f8, %f33, %f54;
	fma.rn.f32 	%f56, %f9, %f35, %f55;
	neg.f32 	%f57, %f56;
	st.global.f32 	[%rd10+8], %f57;
	mul.f32 	%f58, %f2, %f10;
	mul.f32 	%f59, %f2, %f11;
	mul.f32 	%f60, %f2, %f59;
	fma.rn.f32 	%f61, %f1, %f58, %f60;
	mul.f32 	%f62, %f2, %f12;
	fma.rn.f32 	%f63, %f3, %f62, %f61;
	mul.f32 	%f64, %f5, %f13;
	fma.rn.f32 	%f65, %f1, %f64, %f63;
	mul.f32 	%f66, %f5, %f14;
	fma.rn.f32 	%f67, %f2, %f66, %f65;
	mul.f32 	%f68, %f5, %f15;
	fma.rn.f32 	%f69, %f3, %f68, %f67;
	mul.f32 	%f70, %f8, %f16;
	fma.rn.f32 	%f71, %f1, %f70, %f69;
	mul.f32 	%f72, %f8, %f17;
	fma.rn.f32 	%f73, %f2, %f72, %f71;
	mul.f32 	%f74, %f8, %f18;
	fma.rn.f32 	%f75, %f3, %f74, %f73;
	neg.f32 	%f76, %f75;
	st.global.f32 	[%rd10+12], %f76;
	mul.f32 	%f77, %f5, %f59;
	fma.rn.f32 	%f78, %f4, %f58, %f77;
	fma.rn.f32 	%f79, %f6, %f62, %f78;
	fma.rn.f32 	%f80, %f4, %f64, %f79;
	fma.rn.f32 	%f81, %f5, %f66, %f80;
	fma.rn.f32 	%f82, %f6, %f68, %f81;
	fma.rn.f32 	%f83, %f4, %f70, %f82;
	fma.rn.f32 	%f84, %f5, %f72, %f83;
	fma.rn.f32 	%f85, %f6, %f74, %f84;
	neg.f32 	%f86, %f85;
	st.global.f32 	[%rd10+16], %f86;
	mul.f32 	%f87, %f8, %f59;
	fma.rn.f32 	%f88, %f7, %f58, %f87;
	fma.rn.f32 	%f89, %f9, %f62, %f88;
	fma.rn.f32 	%f90, %f7, %f64, %f89;
	fma.rn.f32 	%f91, %f8, %f66, %f90;
	fma.rn.f32 	%f92, %f9, %f68, %f91;
	fma.rn.f32 	%f93, %f7, %f70, %f92;
	fma.rn.f32 	%f94, %f8, %f72, %f93;
	fma.rn.f32 	%f95, %f9, %f74, %f94;
	neg.f32 	%f96, %f95;
	st.global.f32 	[%rd10+20], %f96;
	mul.f32 	%f97, %f3, %f10;
	mul.f32 	%f98, %f3, %f11;
	mul.f32 	%f99, %f2, %f98;
	fma.rn.f32 	%f100, %f1, %f97, %f99;
	mul.f32 	%f101, %f3, %f12;
	fma.rn.f32 	%f102, %f3, %f101, %f100;
	mul.f32 	%f103, %f6, %f13;
	fma.rn.f32 	%f104, %f1, %f103, %f102;
	mul.f32 	%f105, %f6, %f14;
	fma.rn.f32 	%f106, %f2, %f105, %f104;
	mul.f32 	%f107, %f6, %f15;
	fma.rn.f32 	%f108, %f3, %f107, %f106;
	mul.f32 	%f109, %f9, %f16;
	fma.rn.f32 	%f110, %f1, %f109, %f108;
	mul.f32 	%f111, %f9, %f17;
	fma.rn.f32 	%f112, %f2, %f111, %f110;
	mul.f32 	%f113, %f9, %f18;
	fma.rn.f32 	%f114, %f3, %f113, %f112;
	neg.f32 	%f115, %f114;
	st.global.f32 	[%rd10+24], %f115;
	mul.f32 	%f116, %f5, %f98;
	fma.rn.f32 	%f117, %f4, %f97, %f116;
	fma.rn.f32 	%f118, %f6, %f101, %f117;
	fma.rn.f32 	%f119, %f4, %f103, %f118;
	fma.rn.f32 	%f120, %f5, %f105, %f119;
	fma.rn.f32 	%f121, %f6, %f107, %f120;
	fma.rn.f32 	%f122, %f4, %f109, %f121;
	fma.rn.f32 	%f123, %f5, %f111, %f122;
	fma.rn.f32 	%f124, %f6, %f113, %f123;
	neg.f32 	%f125, %f124;
	st.global.f32 	[%rd10+28], %f125;
	mul.f32 	%f126, %f8, %f98;
	fma.rn.f32 	%f127, %f7, %f97, %f126;
	fma.rn.f32 	%f128, %f9, %f101, %f127;
	fma.rn.f32 	%f129, %f7, %f103, %f128;
	fma.rn.f32 	%f130, %f8, %f105, %f129;
	fma.rn.f32 	%f131, %f9, %f107, %f130;
	fma.rn.f32 	%f132, %f7, %f109, %f131;
	fma.rn.f32 	%f133, %f8, %f111, %f132;
	fma.rn.f32 	%f134, %f9, %f113, %f133;
	neg.f32 	%f135, %f134;
	st.global.f32 	[%rd10+32], %f135;
$L__BB2_2:
	ret;

}
	// .globl	_Z18cu3x3MInv_backwardIdEvPKT_S2_PS0_i
.visible .entry _Z18cu3x3MInv_backwardIdEvPKT_S2_PS0_i(
	.param .u64 .ptr .align 1 _Z18cu3x3MInv_backwardIdEvPKT_S2_PS0_i_param_0,
	.param .u64 .ptr .align 1 _Z18cu3x3MInv_backwardIdEvPKT_S2_PS0_i_param_1,
	.param .u64 .ptr .align 1 _Z18cu3x3MInv_backwardIdEvPKT_S2_PS0_i_param_2,
	.param .u32 _Z18cu3x3MInv_backwardIdEvPKT_S2_PS0_i_param_3
)
{
	.reg .pred 	%p<2>;
	.reg .b32 	%r<7>;
	.reg .b64 	%rd<13>;
	.reg .b64 	%fd<136>;

	ld.param.u64 	%rd2, [_Z18cu3x3MInv_backwardIdEvPKT_S2_PS0_i_param_1];
	ld.param.u32 	%r2, [_Z18cu3x3MInv_backwardIdEvPKT_S2_PS0_i_param_3];
	mov.u32 	%r3, %tid.x;
	mov.u32 	%r4, %ctaid.x;
	mov.u32 	%r5, %ntid.x;
	mad.lo.s32 	%r1, %r4, %r5, %r3;
	setp.ge.s32 	%p1, %r1, %r2;
	@%p1 bra 	$L__BB3_2;
	ld.param.u64 	%rd12, [_Z18cu3x3MInv_backwardIdEvPKT_S2_PS0_i_param_2];
	ld.param.u64 	%rd11, [_Z18cu3x3MInv_backwardIdEvPKT_S2_PS0_i_param_0];
	cvta.to.global.u64 	%rd4, %rd2;
	cvta.to.global.u64 	%rd5, %rd11;
	cvta.to.global.u64 	%rd6, %rd12;
	mul.lo.s32 	%r6, %r1, 9;
	mul.wide.s32 	%rd7, %r6, 8;
	add.s64 	%rd8, %rd4, %rd7;
	add.s64 	%rd9, %rd5, %rd7;
	add.s64 	%rd10, %rd6, %rd7;
	ld.global.f64 	%fd1, [%rd8];
	ld.global.f64 	%fd2, [%rd8+8];
	ld.global.f64 	%fd3, [%rd8+16];
	ld.global.f64 	%fd4, [%rd8+24];
	ld.global.f64 	%fd5, [%rd8+32];
	ld.global.f64 	%fd6, [%rd8+40];
	ld.global.f64 	%fd7, [%rd8+48];
	ld.global.f64 	%fd8, [%rd8+56];
	ld.global.f64 	%fd9, [%rd8+64];
	ld.global.f64 	%fd10, [%rd9];
	ld.global.f64 	%fd11, [%rd9+8];
	ld.global.f64 	%fd12, [%rd9+16];
	ld.global.f64 	%fd13, [%rd9+24];
	ld.global.f64 	%fd14, [%rd9+32];
	ld.global.f64 	%fd15, [%rd9+40];
	ld.global.f64 	%fd16, [%rd9+48];
	ld.global.f64 	%fd17, [%rd9+56];
	ld.global.f64 	%fd18, [%rd9+64];
	mul.f64 	%fd19, %fd1, %fd10;
	mul.f64 	%fd20, %fd1, %fd11;
	mul.f64 	%fd21, %fd2, %fd20;
	fma.rn.f64 	%fd22, %fd1, %fd19, %fd21;
	mul.f64 	%fd23, %fd1, %fd12;
	fma.rn.f64 	%fd24, %fd3, %fd23, %fd22;
	mul.f64 	%fd25, %fd4, %fd13;
	fma.rn.f64 	%fd26, %fd1, %fd25, %fd24;
	mul.f64 	%fd27, %fd4, %fd14;
	fma.rn.f64 	%fd28, %fd2, %fd27, %fd26;
	mul.f64 	%fd29, %fd4, %fd15;
	fma.rn.f64 	%fd30, %fd3, %fd29, %fd28;
	mul.f64 	%fd31, %fd7, %fd16;
	fma.rn.f64 	%fd32, %fd1, %fd31, %fd30;
	mul.f64 	%fd33, %fd7, %fd17;
	fma.rn.f64 	%fd34, %fd2, %fd33, %fd32;
	mul.f64 	%fd35, %fd7, %fd18;
	fma.rn.f64 	%fd36, %fd3, %fd35, %fd34;
	neg.f64 	%fd37, %fd36;
	st.global.f64 	[%rd10], %fd37;
	mul.f64 	%fd38, %fd5, %fd20;
	fma.rn.f64 	%fd39, %fd4, %fd19, %fd38;
	fma.rn.f64 	%fd40, %fd6, %fd23, %fd39;
	fma.rn.f64 	%fd41, %fd4, %fd25, %fd40;
	fma.rn.f64 	%fd42, %fd5, %fd27, %fd41;
	fma.rn.f64 	%fd43, %fd6, %fd29, %fd42;
	fma.rn.f64 	%fd44, %fd4, %fd31, %fd43;
	fma.rn.f64 	%fd45, %fd5, %fd33, %fd44;
	fma.rn.f64 	%fd46, %fd6, %fd35, %fd45;
	neg.f64 	%fd47, %fd46;
	st.global.f64 	[%rd10+8], %fd47;
	mul.f64 	%fd48, %fd8, %fd20;
	fma.rn.f64 	%fd49, %fd7, %fd19, %fd48;
	fma.rn.f64 	%fd50, %fd9, %fd23, %fd49;
	fma.rn.f64 	%fd51, %fd7, %fd25, %fd50;
	fma.rn.f64 	%fd52, %fd8, %fd27, %fd51;
	fma.rn.f64 	%fd53, %fd9, %fd29, %fd52;
	fma.rn.f64 	%fd54, %fd7, %fd31, %fd53;
	fma.rn.f64 	%fd55, %fd8, %fd33, %fd54;
	fma.rn.f64 	%fd56, %fd9, %fd35, %fd55;
	neg.f64 	%fd57, %fd56;
	st.global.f64 	[%rd10+16], %fd57;
	mul.f64 	%fd58, %fd2, %fd10;
	mul.f64 	%fd59, %fd2, %fd11;
	mul.f64 	%fd60, %fd2, %fd59;
	fma.rn.f64 	%fd61, %fd1, %fd58, %fd60;
	mul.f64 	%fd62, %fd2, %fd12;
	fma.rn.f64 	%fd63, %fd3, %fd62, %fd61;
	mul.f64 	%fd64, %fd5, %fd13;
	fma.rn.f64 	%fd65, %fd1, %fd64, %fd63;
	mul.f64 	%fd66, %fd5, %fd14;
	fma.rn.f64 	%fd67, %fd2, %fd66, %fd65;
	mul.f64 	%fd68, %fd5, %fd15;
	fma.rn.f64 	%fd69, %fd3, %fd68, %fd67;
	mul.f64 	%fd70, %fd8, %fd16;
	fma.rn.f64 	%fd71, %fd1, %fd70, %fd69;
	mul.f64 	%fd72, %fd8, %fd17;
	fma.rn.f64 	%fd73, %fd2, %fd72, %fd71;
	mul.f64 	%fd74, %fd8, %fd18;
	fma.rn.f64 	%fd75, %fd3, %fd74, %fd73;
	neg.f64 	%fd76, %fd75;
	st.global.f64 	[%rd10+24], %fd76;
	mul.f64 	%fd77, %fd5, %fd59;
	fma.rn.f64 	%fd78, %fd4, %fd58, %fd77;
	fma.rn.f64 	%fd79, %fd6, %fd62, %fd78;
	fma.rn.f64 	%fd80, %fd4, %fd64, %fd79;
	fma.rn.f64 	%fd81, %fd5, %fd66, %fd80;
	fma.rn.f64 	%fd82, %fd6, %fd68, %fd81;
	fma.rn.f64 	%fd83, %fd4, %fd70, %fd82;
	fma.rn.f64 	%fd84, %fd5, %fd72, %fd83;
	fma.rn.f64 	%fd85, %fd6, %fd74, %fd84;
	neg.f64 	%fd86, %fd85;
	st.global.f64 	[%rd10+32], %fd86;
	mul.f64 	%fd87, %fd8, %fd59;
	fma.rn.f64 	%fd88, %fd7, %fd58, %fd87;
	fma.rn.f64 	%fd89, %fd9, %fd62, %fd88;
	fma.rn.f64 	%fd90, %fd7, %fd64, %fd89;
	fma.rn.f64 	%fd91, %fd8, %fd66, %fd90;
	fma.rn.f64 	%fd92, %fd9, %fd68, %fd91;
	fma.rn.f64 	%fd93, %fd7, %fd70, %fd92;
	fma.rn.f64 	%fd94, %fd8, %fd72, %fd93;
	fma.rn.f64 	%fd95, %fd9, %fd74, %fd94;
	neg.f64 	%fd96, %fd95;
	st.global.f64 	[%rd10+40], %fd96;
	mul.f64 	%fd97, %fd3, %fd10;
	mul.f64 	%fd98, %fd3, %fd11;
	mul.f64 	%fd99, %fd2, %fd98;
	fma.rn.f64 	%fd100, %fd1, %fd97, %fd99;
	mul.f64 	%fd101, %fd3, %fd12;
	fma.rn.f64 	%fd102, %fd3, %fd101, %fd100;
	mul.f64 	%fd103, %fd6, %fd13;
	fma.rn.f64 	%fd104, %fd1, %fd103, %fd102;
	mul.f64 	%fd105, %fd6, %fd14;
	fma.rn.f64 	%fd106, %fd2, %fd105, %fd104;
	mul.f64 	%fd107, %fd6, %fd15;
	fma.rn.f64 	%fd108, %fd3, %fd107, %fd106;
	mul.f64 	%fd109, %fd9, %fd16;
	fma.rn.f64 	%fd110, %fd1, %fd109, %fd108;
	mul.f64 	%fd111, %fd9, %fd17;
	fma.rn.f64 	%fd112, %fd2, %fd111, %fd110;
	mul.f64 	%fd113, %fd9, %fd18;
	fma.rn.f64 	%fd114, %fd3, %fd113, %fd112;
	neg.f64 	%fd115, %fd114;
	st.global.f64 	[%rd10+48], %fd115;
	mul.f64 	%fd116, %fd5, %fd98;
	fma.rn.f64 	%fd117, %fd4, %fd97, %fd116;
	fma.rn.f64 	%fd118, %fd6, %fd101, %fd117;
	fma.rn.f64 	%fd119, %fd4, %fd103, %fd118;
	fma.rn.f64 	%fd120, %fd5, %fd105, %fd119;
	fma.rn.f64 	%fd121, %fd6, %fd107, %fd120;
	fma.rn.f64 	%fd122, %fd4, %fd109, %fd121;
	fma.rn.f64 	%fd123, %fd5, %fd111, %fd122;
	fma.rn.f64 	%fd124, %fd6, %fd113, %fd123;
	neg.f64 	%fd125, %fd124;
	st.global.f64 	[%rd10+56], %fd125;
	mul.f64 	%fd126, %fd8, %fd98;
	fma.rn.f64 	%fd127, %fd7, %fd97, %fd126;
	fma.rn.f64 	%fd128, %fd9, %fd101, %fd127;
	fma.rn.f64 	%fd129, %fd7, %fd103, %fd128;
	fma.rn.f64 	%fd130, %fd8, %fd105, %fd129;
	fma.rn.f64 	%fd131, %fd9, %fd107, %fd130;
	fma.rn.f64 	%fd132, %fd7, %fd109, %fd131;
	fma.rn.f64 	%fd133, %fd8, %fd111, %fd132;
	fma.rn.f64 	%fd134, %fd9, %fd113, %fd133;
	neg.f64 	%fd135, %fd134;
	st.global.f64 	[%rd10+64], %fd135;
$L__BB3_2:
	ret;

}


// ===== COMPILED SASS (sm_100) =====

	.target	sm_100

	.elftype	@"ET_EXEC"


//--------------------- .note.nv.tkinfo           --------------------------
	.section	.note.nv.tkinfo,"",@"SHT_NOTE"
	.sectionflags	@"SHF_NOTE_NV_TKINFO"
	.tkinfo
        /*0018*/ 	.word	0x00000002
        /*0030*/ 	.string	""
        /*0030*/ 	.string	"ptxas"
        /*0030*/ 	.string	"Cuda compilation tools, release 13.0, V13.0.88"
        /*0030*/ 	.string	"Build cuda_13.0.r13.0/compiler.36424714_0"
        /*0030*/ 	.string	"-arch sm_100 -m 64 "



//--------------------- .note.nv.cuinfo           --------------------------
	.section	.note.nv.cuinfo,"",@"SHT_NOTE"
	.sectionflags	@"SHF_NOTE_NV_CUINFO"
        /*0018*/ 	.short	0x0002
        /*001a*/ 	.short	0x0064
        /*001c*/ 	.short	0x0082
	.zero		2


//--------------------- .nv.info                  --------------------------
	.section	.nv.info,"",@"SHT_CUDA_INFO"
	.align	4


	//----- nvinfo : EIATTR_REGCOUNT
	.align		4
        /*0000*/ 	.byte	0x04, 0x2f
        /*0002*/ 	.short	(.L_1 - .L_0)
	.align		4
.L_0:
        /*0004*/ 	.word	index@(_Z9cu3x3MInvIfEvPKT_PS0_Pbi)
        /*0008*/ 	.word	0x0000001c


	//----- nvinfo : EIATTR_FRAME_SIZE
	.align		4
.L_1:
        /*000c*/ 	.byte	0x04, 0x11
        /*000e*/ 	.short	(.L_3 - .L_2)
	.align		4
.L_2:
        /*0010*/ 	.word	index@($__internal_1_$__cuda_sm3x_div_rn_noftz_f32_slowpath)
        /*0014*/ 	.word	0x00000000


	//----- nvinfo : EIATTR_FRAME_SIZE
	.align		4
.L_3:
        /*0018*/ 	.byte	0x04, 0x11
        /*001a*/ 	.short	(.L_5 - .L_4)
	.align		4
.L_4:
        /*001c*/ 	.word	index@(_Z9cu3x3MInvIfEvPKT_PS0_Pbi)
        /*0020*/ 	.word	0x00000000


	//----- nvinfo : EIATTR_REGCOUNT
	.align		4
.L_5:
        /*0024*/ 	.byte	0x04, 0x2f
        /*0026*/ 	.short	(.L_7 - .L_6)
	.align		4
.L_6:
        /*0028*/ 	.word	index@(_Z9cu3x3MInvIdEvPKT_PS0_Pbi)
        /*002c*/ 	.word	0x00000030


	//----- nvinfo : EIATTR_FRAME_SIZE
	.align		4
.L_7:
        /*0030*/ 	.byte	0x04, 0x11
        /*0032*/ 	.short	(.L_9 - .L_8)
	.align		4
.L_8:
        /*0034*/ 	.word	index@($__internal_0_$__cuda_sm20_div_rn_f64_full)
        /*0038*/ 	.word	0x00000000


	//----- nvinfo : EIATTR_FRAME_SIZE
	.align		4
.L_9:
        /*003c*/ 	.byte	0x04, 0x11
        /*003e*/ 	.short	(.L_11 - .L_10)
	.align		4
.L_10:
        /*0040*/ 	.word	index@(_Z9cu3x3MInvIdEvPKT_PS0_Pbi)
        /*0044*/ 	.word	0x00000000


	//----- nvinfo : EIATTR_REGCOUNT
	.align		4
.L_11:
        /*0048*/ 	.byte	0x04, 0x2f
        /*004a*/ 	.short	(.L_13 - .L_12)
	.align		4
.L_12:
        /*004c*/ 	.word	index@(_Z18cu3x3MInv_backwardIfEvPKT_S2_PS0_i)
        /*0050*/ 	.word	0x0000001f


	//----- nvinfo : EIATTR_FRAME_SIZE
	.align		4
.L_13:
        /*0054*/ 	.byte	0x04, 0x11
        /*0056*/ 	.short	(.L_15 - .L_14)
	.align		4
.L_14:
        /*0058*/ 	.word	index@(_Z18cu3x3MInv_backwardIfEvPKT_S2_PS0_i)
        /*005c*/ 	.word	0x00000000


	//----- nvinfo : EIATTR_REGCOUNT
	.align		4
.L_15:
        /*0060*/ 	.byte	0x04, 0x2f
        /*0062*/ 	.short	(.L_17 - .L_16)
	.align		4
.L_16:
        /*0064*/ 	.word	index@(_Z18cu3x3MInv_backwardIdEvPKT_S2_PS0_i)
        /*0068*/ 	.word	0x00000038


	//----- nvinfo : EIATTR_FRAME_SIZE
	.align		4
.L_17:
        /*006c*/ 	.byte	0x04, 0x11
        /*006e*/ 	.short	(.L_19 - .L_18)
	.align		4
.L_18:
        /*0070*/ 	.word	index@(_Z18cu3x3MInv_backwardIdEvPKT_S2_PS0_i)
        /*0074*/ 	.word	0x00000000


	//----- nvinfo : EIATTR_MIN_STACK_SIZE
	.align		4
.L_19:
        /*0078*/ 	.byte	0x04, 0x12
        /*007a*/ 	.short	(.L_21 - .L_20)
	.align		4
.L_20:
        /*007c*/ 	.word	index@(_Z18cu3x3MInv_backwardIdEvPKT_S2_PS0_i)
        /*0080*/ 	.word	0x00000000


	//----- nvinfo : EIATTR_MIN_STACK_SIZE
	.align		4
.L_21:
        /*0084*/ 	.byte	0x04, 0x12
        /*0086*/ 	.short	(.L_23 - .L_22)
	.align		4
.L_22:
        /*0088*/ 	.word	index@(_Z18cu3x3MInv_backwardIfEvPKT_S2_PS0_i)
        /*008c*/ 	.word	0x00000000


	//----- nvinfo : EIATTR_MIN_STACK_SIZE
	.align		4
.L_23:
        /*0090*/ 	.byte	0x04, 0x12
        /*0092*/ 	.short	(.L_25 - .L_24)
	.align		4
.L_24:
        /*0094*/ 	.word	index@(_Z9cu3x3MInvIdEvPKT_PS0_Pbi)
        /*0098*/ 	.word	0x00000000


	//----- nvinfo : EIATTR_MIN_STACK_SIZE
	.align		4
.L_25:
        /*009c*/ 	.byte	0x04, 0x12
        /*009e*/ 	.short	(.L_27 - .L_26)
	.align		4
.L_26:
        /*00a0*/ 	.word	index@(_Z9cu3x3MInvIfEvPKT_PS0_Pbi)
        /*00a4*/ 	.word	0x00000000
.L_27:


//--------------------- .nv.compat                --------------------------
	.section	.nv.compat,"",@"SHT_CUDA_COMPAT_INFO"
	.align	4
        /*0000*/ 	.byte	0x02, 0x09, 0x00, 0x00, 0x02, 0x02, 0x01, 0x00, 0x02, 0x05, 0x05, 0x00, 0x03, 0x07, 0x01, 0x01
        /*0010*/ 	.byte	0x02, 0x03, 0x00, 0x00, 0x02, 0x06, 0x01, 0x00, 0x04, 0x0b, 0x08, 0x00, 0x01, 0x00, 0x00, 0x00
        /*0020*/ 	.byte	0x00, 0x00, 0x00, 0x00


//--------------------- .nv.info._Z18cu3x3MInv_backwardIdEvPKT_S2_PS0_i --------------------------
	.section	.nv.info._Z18cu3x3MInv_backwardIdEvPKT_S2_PS0_i,"",@"SHT_CUDA_INFO"
	.sectionflags	@""
	.align	4


	//----- nvinfo : EIATTR_CUDA_API_VERSION
	.align		4
        /*0000*/ 	.byte	0x04, 0x37
        /*0002*/ 	.short	(.L_29 - .L_28)
.L_28:
        /*0004*/ 	.word	0x00000082


	//----- nvinfo : EIATTR_KPARAM_INFO
	.align		4
.L_29:
        /*0008*/ 	.byte	0x04, 0x17
        /*000a*/ 	.short	(.L_31 - .L_30)
.L_30:
        /*000c*/ 	.word	0x00000000
        /*0010*/ 	.short	0x0003
        /*0012*/ 	.short	0x0018
        /*0014*/ 	.byte	0x00, 0xf0, 0x11, 0x00


	//----- nvinfo : EIATTR_KPARAM_INFO
	.align		4
.L_31:
        /*0018*/ 	.byte	0x04, 0x17
        /*001a*/ 	.short	(.L_33 - .L_32)
.L_32:
        /*001c*/ 	.word	0x00000000
        /*0020*/ 	.short	0x0002
        /*0022*/ 	.short	0x0010
        /*0024*/ 	.byte	0x00, 0xf5, 0x21, 0x00


	//----- nvinfo : EIATTR_KPARAM_INFO
	.align		4
.L_33:
        /*0028*/ 	.byte	0x04, 0x17
        /*002a*/ 	.short	(.L_35 - .L_34)
.L_34:
        /*002c*/ 	.word	0x00000000
        /*0030*/ 	.short	0x0001
        /*0032*/ 	.short	0x0008
        /*0034*/ 	.byte	0x00, 0xf5, 0x21, 0x00


	//----- nvinfo : EIATTR_KPARAM_INFO
	.align		4
.L_35:
        /*0038*/ 	.byte	0x04, 0x17
        /*003a*/ 	.short	(.L_37 - .L_36)
.L_36:
        /*003c*/ 	.word	0x00000000
        /*0040*/ 	.short	0x0000
        /*0042*/ 	.short	0x0000
        /*0044*/ 	.byte	0x00, 0xf5, 0x21, 0x00


	//----- nvinfo : EIATTR_SPARSE_MMA_MASK
	.align		4
.L_37:
        /*0048*/ 	.byte	0x03, 0x50
        /*004a*/ 	.short	0x0000


	//----- nvinfo : EIATTR_MAXREG_COUNT
	.align		4
        /*004c*/ 	.byte	0x03, 0x1b
        /*004e*/ 	.short	0x00ff


	//----- nvinfo : EIATTR_MERCURY_ISA_VERSION
	.align		4
        /*0050*/ 	.byte	0x03, 0x5f
        /*0052*/ 	.short	0x0101


	//----- nvinfo : EIATTR_VRC_CTA_INIT_COUNT
	.align		4
        /*0054*/ 	.byte	0x02, 0x4a
	.zero		1
	.zero		1


	//----- nvinfo : EIATTR_EXIT_INSTR_OFFSETS
	.align		4
        /*0058*/ 	.byte	0x04, 0x1c
        /*005a*/ 	.short	(.L_39 - .L_38)


	//   ....[0]....
.L_38:
        /*005c*/ 	.word	0x00000070


	//   ....[1]....
        /*0060*/ 	.word	0x00000a00


	//----- nvinfo : EIATTR_CBANK_PARAM_SIZE
	.align		4
.L_39:
        /*0064*/ 	.byte	0x03, 0x19
        /*0066*/ 	.short	0x001c


	//----- nvinfo : EIATTR_PARAM_CBANK
	.align		4
        /*0068*/ 	.byte	0x04, 0x0a
        /*006a*/ 	.short	(.L_41 - .L_40)
	.align		4
.L_40:
        /*006c*/ 	.word	index@(.nv.constant0._Z18cu3x3MInv_backwardIdEvPKT_S2_PS0_i)
        /*0070*/ 	.short	0x0380
        /*0072*/ 	.short	0x001c


	//----- nvinfo : EIATTR_SW_WAR
	.align		4
.L_41:
        /*0074*/ 	.byte	0x04, 0x36
        /*0076*/ 	.short	(.L_43 - .L_42)
.L_42:
        /*0078*/ 	.word	0x00000008
.L_43:


//--------------------- .nv.info._Z18cu3x3MInv_backwardIfEvPKT_S2_PS0_i --------------------------
	.section	.nv.info._Z18cu3x3MInv_backwardIfEvPKT_S2_PS0_i,"",@"SHT_CUDA_INFO"
	.sectionflags	@""
	.align	4


	//----- nvinfo : EIATTR_CUDA_API_VERSION
	.align		4
        /*0000*/ 	.byte	0x04, 0x37
        /*0002*/ 	.short	(.L_45 - .L_44)
.L_44:
        /*0004*/ 	.word	0x00000082


	//----- nvinfo : EIATTR_KPARAM_INFO
	.align		4
.L_45:
        /*0008*/ 	.byte	0x04, 0x17
        /*000a*/ 	.short	(.L_47 - .L_46)
.L_46:
        /*000c*/ 	.word	0x00000000
        /*0010*/ 	.short	0x0003
        /*0012*/ 	.short	0x0018
        /*0014*/ 	.byte	0x00, 0xf0, 0x11, 0x00


	//----- nvinfo : EIATTR_KPARAM_INFO
	.align		4
.L_47:
        /*0018*/ 	.byte	0x04, 0x17
        /*001a*/ 	.short	(.L_49 - .L_48)
.L_48:
        /*001c*/ 	.word	0x00000000
        /*0020*/ 	.short	0x0002
        /*0022*/ 	.short	0x0010
        /*0024*/ 	.byte	0x00, 0xf5, 0x21, 0x00


	//----- nvinfo : EIATTR_KPARAM_INFO
	.align		4
.L_49:
        /*0028*/ 	.byte	0x04, 0x17
        /*002a*/ 	.short	(.L_51 - .L_50)
.L_50:
        /*002c*/ 	.word	0x00000000
        /*0030*/ 	.short	0x0001
        /*0032*/ 	.short	0x0008
        /*0034*/ 	.byte	0x00, 0xf5, 0x21, 0x00


	//----- nvinfo : EIATTR_KPARAM_INFO
	.align		4
.L_51:
        /*0038*/ 	.byte	0x04, 0x17
        /*003a*/ 	.short	(.L_53 - .L_52)
.L_52:
        /*003c*/ 	.word	0x00000000
        /*0040*/ 	.short	0x0000
        /*0042*/ 	.short	0x0000
        /*0044*/ 	.byte	0x00, 0xf5, 0x21, 0x00


	//----- nvinfo : EIATTR_SPARSE_MMA_MASK
	.align		4
.L_53:
        /*0048*/ 	.byte	0x03, 0x50
        /*004a*/ 	.short	0x0000


	//----- nvinfo : EIATTR_MAXREG_COUNT
	.align		4
        /*004c*/ 	.byte	0x03, 0x1b
        /*004e*/ 	.short	0x00ff


	//----- nvinfo : EIATTR_MERCURY_ISA_VERSION
	.align		4
        /*0050*/ 	.byte	0x03, 0x5f
        /*0052*/ 	.short	0x0101


	//----- nvinfo : EIATTR_VRC_CTA_INIT_COUNT
	.align		4
        /*0054*/ 	.byte	0x02, 0x4a
	.zero		1
	.zero		1


	//----- nvinfo : EIATTR_EXIT_INSTR_OFFSETS
	.align		4
        /*0058*/ 	.byte	0x04, 0x1c
        /*005a*/ 	.short	(.L_55 - .L_54)


	//   ....[0]....
.L_54:
        /*005c*/ 	.word	0x00000070


	//   ....[1]....
        /*0060*/ 	.word	0x00000a00


	//----- nvinfo : EIATTR_CBANK_PARAM_SIZE
	.align		4
.L_55:
        /*0064*/ 	.byte	0x03, 0x19
        /*0066*/ 	.short	0x001c


	//----- nvinfo : EIATTR_PARAM_CBANK
	.align		4
        /*0068*/ 	.byte	0x04, 0x0a
        /*006a*/ 	.short	(.L_57 - .L_56)
	.align		4
.L_56:
        /*006c*/ 	.word	index@(.nv.constant0._Z18cu3x3MInv_backwardIfEvPKT_S2_PS0_i)
        /*0070*/ 	.short	0x0380
        /*0072*/ 	.short	0x001c


	//----- nvinfo : EIATTR_SW_WAR
	.align		4
.L_57:
        /*0074*/ 	.byte	0x04, 0x36
        /*0076*/ 	.short	(.L_59 - .L_58)
.L_58:
        /*0078*/ 	.word	0x00000008
.L_59:


//--------------------- .nv.info._Z9cu3x3MInvIdEvPKT_PS0_Pbi --------------------------
	.section	.nv.info._Z9cu3x3MInvIdEvPKT_PS0_Pbi,"",@"SHT_CUDA_INFO"
	.sectionflags	@""
	.align	4


	//----- nvinfo : EIATTR_CUDA_API_VERSION
	.align		4
        /*0000*/ 	.byte	0x04, 0x37
        /*0002*/ 	.short	(.L_61 - .L_60)
.L_60:
        /*0004*/ 	.word	0x00000082


	//----- nvinfo : EIATTR_KPARAM_INFO
	.align		4
.L_61:
        /*0008*/ 	.byte	0x04, 0x17
        /*000a*/ 	.short	(.L_63 - .L_62)
.L_62:
        /*000c*/ 	.word	0x00000000
        /*0010*/ 	.short	0x0003
        /*0012*/ 	.short	0x0018
        /*0014*/ 	.byte	0x00, 0xf0, 0x11, 0x00


	//----- nvinfo : EIATTR_KPARAM_INFO
	.align		4
.L_63:
        /*0018*/ 	.byte	0x04, 0x17
        /*001a*/ 	.short	(.L_65 - .L_64)
.L_64:
        /*001c*/ 	.word	0x00000000
        /*0020*/ 	.short	0x0002
        /*0022*/ 	.short	0x0010
        /*0024*/ 	.byte	0x00, 0xf5, 0x21, 0x00


	//----- nvinfo : EIATTR_KPARAM_INFO
	.align		4
.L_65:
        /*0028*/ 	.byte	0x04, 0x17
        /*002a*/ 	.short	(.L_67 - .L_66)
.L_66:
        /*002c*/ 	.word	0x00000000
        /*0030*/ 	.short	0x0001
        /*0032*/ 	.short	0x0008
        /*0034*/ 	.byte	0x00, 0xf5, 0x21, 0x00


	//----- nvinfo : EIATTR_KPARAM_INFO
	.align		4
.L_67:
        /*0038*/ 	.byte	0x04, 0x17
        /*003a*/ 	.short	(.L_69 - .L_68)
.L_68:
        /*003c*/ 	.word	0x00000000
        /*0040*/ 	.short	0x0000
        /*0042*/ 	.short	0x0000
        /*0044*/ 	.byte	0x00, 0xf5, 0x21, 0x00


	//----- nvinfo : EIATTR_SPARSE_MMA_MASK
	.align		4
.L_69:
        /*0048*/ 	.byte	0x03, 0x50
        /*004a*/ 	.short	0x0000


	//----- nvinfo : EIATTR_MAXREG_COUNT
	.align		4
        /*004c*/ 	.byte	0x03, 0x1b
        /*004e*/ 	.short	0x00ff


	//----- nvinfo : EIATTR_MERCURY_ISA_VERSION
	.align		4
        /*0050*/ 	.byte	0x03, 0x5f
        /*0052*/ 	.short	0x0101


	//----- nvinfo : EIATTR_VRC_CTA_INIT_COUNT
	.align		4
        /*0054*/ 	.byte	0x02, 0x4a
	.zero		1
	.zero		1


	//----- nvinfo : EIATTR_EXIT_INSTR_OFFSETS
	.align		4
        /*0058*/ 	.byte	0x04, 0x1c
        /*005a*/ 	.short	(.L_71 - .L_70)


	//   ....[0]....
.L_70:
        /*005c*/ 	.word	0x00000070


	//   ....[1]....
        /*0060*/ 	.word	0x00000330


	//   ....[2]....
        /*0064*/ 	.word	0x000011c0


	//----- nvinfo : EIATTR_CRS_STACK_SIZE
	.align		4
.L_71:
        /*0068*/ 	.byte	0x04, 0x1e
        /*006a*/ 	.short	(.L_73 - .L_72)
.L_72:
        /*006c*/ 	.word	0x00000000


	//----- nvinfo : EIATTR_CBANK_PARAM_SIZE
	.align		4
.L_73:
        /*0070*/ 	.byte	0x03, 0x19
        /*0072*/ 	.short	0x001c


	//----- nvinfo : EIATTR_PARAM_CBANK
	.align		4
        /*0074*/ 	.byte	0x04, 0x0a
        /*0076*/ 	.short	(.L_75 - .L_74)
	.align		4
.L_74:
        /*0078*/ 	.word	index@(.nv.constant0._Z9cu3x3MInvIdEvPKT_PS0_Pbi)
        /*007c*/ 	.short	0x0380
        /*007e*/ 	.short	0x001c


	//----- nvinfo : EIATTR_SW_WAR
	.align		4
.L_75:
        /*0080*/ 	.byte	0x04, 0x36
        /*0082*/ 	.short	(.L_77 - .L_76)
.L_76:
        /*0084*/ 	.word	0x00000008
.L_77:


//--------------------- .nv.info._Z9cu3x3MInvIfEvPKT_PS0_Pbi --------------------------
	.section	.nv.info._Z9cu3x3MInvIfEvPKT_PS0_Pbi,"",@"SHT_CUDA_INFO"
	.sectionflags	@""
	.align	4


	//----- nvinfo : EIATTR_CUDA_API_VERSION
	.align		4
        /*0000*/ 	.byte	0x04, 0x37
        /*0002*/ 	.short	(.L_79 - .L_78)
.L_78:
        /*0004*/ 	.word	0x00000082


	//----- nvinfo : EIATTR_KPARAM_INFO
	.align		4
.L_79:
        /*0008*/ 	.byte	0x04, 0x17
        /*000a*/ 	.short	(.L_81 - .L_80)
.L_80:
        /*000c*/ 	.word	0x00000000
        /*0010*/ 	.short	0x0003
        /*0012*/ 	.short	0x0018
        /*0014*/ 	.byte	0x00, 0xf0, 0x11, 0x00


	//----- nvinfo : EIATTR_KPARAM_INFO
	.align		4
.L_81:
        /*0018*/ 	.byte	0x04, 0x17
        /*001a*/ 	.short	(.L_83 - .L_82)
.L_82:
        /*001c*/ 	.word	0x00000000
        /*0020*/ 	.short	0x0002
        /*0022*/ 	.short	0x0010
        /*0024*/ 	.byte	0x00, 0xf5, 0x21, 0x00


	//----- nvinfo : EIATTR_KPARAM_INFO
	.align		4
.L_83:
        /*0028*/ 	.byte	0x04, 0x17
        /*002a*/ 	.short	(.L_85 - .L_84)
.L_84:
        /*002c*/ 	.word	0x00000000
        /*0030*/ 	.short	0x0001
        /*0032*/ 	.short	0x0008
        /*0034*/ 	.byte	0x00, 0xf5, 0x21, 0x00


	//----- nvinfo : EIATTR_KPARAM_INFO
	.align		4
.L_85:
        /*0038*/ 	.byte	0x04, 0x17
        /*003a*/ 	.short	(.L_87 - .L_86)
.L_86:
        /*003c*/ 	.word	0x00000000
        /*0040*/ 	.short	0x0000
        /*0042*/ 	.short	0x0000
        /*0044*/ 	.byte	0x00, 0xf5, 0x21, 0x00


	//----- nvinfo : EIATTR_SPARSE_MMA_MASK
	.align		4
.L_87:
        /*0048*/ 	.byte	0x03, 0x50
        /*004a*/ 	.short	0x0000


	//----- nvinfo : EIATTR_MAXREG_COUNT
	.align		4
        /*004c*/ 	.byte	0x03, 0x1b
        /*004e*/ 	.short	0x00ff


	//----- nvinfo : EIATTR_MERCURY_ISA_VERSION
	.align		4
        /*0050*/ 	.byte	0x03, 0x5f
        /*0052*/ 	.short	0x0101


	//----- nvinfo : EIATTR_VRC_CTA_INIT_COUNT
	.align		4
        /*0054*/ 	.byte	0x02, 0x4a
	.zero		1
	.zero		1


	//----- nvinfo : EIATTR_EXIT_INSTR_OFFSETS
	.align		4
        /*0058*/ 	.byte	0x04, 0x1c
        /*005a*/ 	.short	(.L_89 - .L_88)


	//   ....[0]....
.L_88:
        /*005c*/ 	.word	0x00000070


	//   ....[1]....
        /*0060*/ 	.word	0x00000320


	//   ....[2]....
        /*0064*/ 	.word	0x00000d00


	//----- nvinfo : EIATTR_CRS_STACK_SIZE
	.align		4
.L_89:
        /*0068*/ 	.byte	0x04, 0x1e
        /*006a*/ 	.short	(.L_91 - .L_90)
.L_90:
        /*006c*/ 	.word	0x00000000


	//----- nvinfo : EIATTR_CBANK_PARAM_SIZE
	.align		4
.L_91:
        /*0070*/ 	.byte	0x03, 0x19
        /*0072*/ 	.short	0x001c


	//----- nvinfo : EIATTR_PARAM_CBANK
	.align		4
        /*0074*/ 	.byte	0x04, 0x0a
        /*0076*/ 	.short	(.L_93 - .L_92)
	.align		4
.L_92:
        /*0078*/ 	.word	index@(.nv.constant0._Z9cu3x3MInvIfEvPKT_PS0_Pbi)
        /*007c*/ 	.short	0x0380
        /*007e*/ 	.short	0x001c


	//----- nvinfo : EIATTR_SW_WAR
	.align		4
.L_93:
        /*0080*/ 	.byte	0x04, 0x36
        /*0082*/ 	.short	(.L_95 - .L_94)
.L_94:
        /*0084*/ 	.word	0x00000008
.L_95:


//--------------------- .nv.callgraph             --------------------------
	.section	.nv.callgraph,"",@"SHT_CUDA_CALLGRAPH"
	.align	4
	.sectionentsize	8
	.align		4
        /*0000*/ 	.word	0x00000000
	.align		4
        /*0004*/ 	.word	0xffffffff
	.align		4
        /*0008*/ 	.word	0x00000000
	.align		4
        /*000c*/ 	.word	0xfffffffe
	.align		4
        /*0010*/ 	.word	0x00000000
	.align		4
        /*0014*/ 	.word	0xfffffffd
	.align		4
        /*0018*/ 	.word	0x00000000
	.align		4
        /*001c*/ 	.word	0xfffffffc


//--------------------- .text._Z18cu3x3MInv_backwardIdEvPKT_S2_PS0_i --------------------------
	.section	.text._Z18cu3x3MInv_backwardIdEvPKT_S2_PS0_i,"ax",@progbits
	.align	128
        .global         _Z18cu3x3MInv_backwardIdEvPKT_S2_PS0_i
        .type           _Z18cu3x3MInv_backwardIdEvPKT_S2_PS0_i,@function
        .size           _Z18cu3x3MInv_backwardIdEvPKT_S2_PS0_i,(.L_x_60 - _Z18cu3x3MInv_backwardIdEvPKT_S2_PS0_i)
        .other          _Z18cu3x3MInv_backwardIdEvPKT_S2_PS0_i,@"STO_CUDA_ENTRY STV_DEFAULT"
_Z18cu3x3MInv_backwardIdEvPKT_S2_PS0_i:
.text._Z18cu3x3MInv_backwardIdEvPKT_S2_PS0_i:
[----:B------:R-:W-:Y:S01]  /*0000*/  LDC R1, c[0x0][0x37c] ;  /* 0x0000df00ff017b82 */ /* 0x000fe20000000800 */
[----:B------:R-:W0:Y:S07]  /*0010*/  S2R R49, SR_TID.X ;  /* 0x0000000000317919 */ /* 0x000e2e0000002100 */
[----:B------:R-:W0:Y:S01]  /*0020*/  S2UR UR4, SR_CTAID.X ;  /* 0x00000000000479c3 */ /* 0x000e220000002500 */
[----:B------:R-:W1:Y:S07]  /*0030*/  LDCU UR5, c[0x0][0x398] ;  /* 0x00007300ff0577ac */ /* 0x000e6e0008000800 */
[----:B------:R-:W0:Y:S02]  /*0040*/  LDC R0, c[0x0][0x360] ;  /* 0x0000d800ff007b82 */ /* 0x000e240000000800 */
[----:B0-----:R-:W-:-:S05]  /*0050*/  IMAD R49, R0, UR4, R49 ;  /* 0x0000000400317c24 */ /* 0x001fca000f8e0231 */
[----:B-1----:R-:W-:-:S13]  /*0060*/  ISETP.GE.AND P0, PT, R49, UR5, PT ;  /* 0x0000000531007c0c */ /* 0x002fda000bf06270 */
[----:B------:R-:W-:Y:S05]  /*0070*/  @P0 EXIT ;  /* 0x000000000000094d */ /* 0x000fea0003800000 */
[----:B------:R-:W0:Y:S01]  /*0080*/  LDC.64 R4, c[0x0][0x388] ;  /* 0x0000e200ff047b82 */ /* 0x000e220000000a00 */
[----:B------:R-:W1:Y:S01]  /*0090*/  LDCU.64 UR4, c[0x0][0x358] ;  /* 0x00006b00ff0477ac */ /* 0x000e620008000a00 */
[----:B------:R-:W-:-:S06]  /*00a0*/  LEA R49, R49, R49, 0x3 ;  /* 0x0000003131317211 */ /* 0x000fcc00078e18ff */
[----:B------:R-:W2:Y:S01]  /*00b0*/  LDC.64 R16, c[0x0][0x380] ;  /* 0x0000e000ff107b82 */ /* 0x000ea20000000a00 */
[----:B0-----:R-:W-:-:S05]  /*00c0*/  IMAD.WIDE R4, R49, 0x8, R4 ;  /* 0x0000000831047825 */ /* 0x001fca00078e0204 */
[----:B-1----:R-:W3:Y:S01]  /*00d0*/  LDG.E.64 R20, desc[UR4][R4.64] ;  /* 0x0000000404147981 */ /* 0x002ee2000c1e1b00 */
[----:B--2---:R-:W-:-:S03]  /*00e0*/  IMAD.WIDE R16, R49, 0x8, R16 ;  /* 0x0000000831107825 */ /* 0x004fc600078e0210 */
[----:B------:R-:W2:Y:S04]  /*00f0*/  LDG.E.64 R30, desc[UR4][R4.64+0x8] ;  /* 0x00000804041e7981 */ /* 0x000ea8000c1e1b00 */
[----:B------:R-:W3:Y:S04]  /*0100*/  LDG.E.64 R14, desc[UR4][R16.64+0x8] ;  /* 0x00000804100e7981 */ /* 0x000ee8000c1e1b00 */
[----:B------:R-:W4:Y:S04]  /*0110*/  LDG.E.64 R12, desc[UR4][R16.64] ;  /* 0x00000004100c7981 */ /* 0x000f28000c1e1b00 */
[----:B------:R-:W5:Y:S04]  /*0120*/  LDG.E.64 R28, desc[UR4][R4.64+0x20] ;  /* 0x00002004041c7981 */ /* 0x000f68000c1e1b00 */
[----:B------:R-:W5:Y:S04]  /*0130*/  LDG.E.64 R26, desc[UR4][R4.64+0x38] ;  /* 0x00003804041a7981 */ /* 0x000f68000c1e1b00 */
[----:B------:R-:W5:Y:S04]  /*0140*/  LDG.E.64 R44, desc[UR4][R16.64+0x10] ;  /* 0x00001004102c7981 */ /* 0x000f68000c1e1b00 */
[----:B------:R-:W5:Y:S04]  /*0150*/  LDG.E.64 R36, desc[UR4][R4.64+0x18] ;  /* 0x0000180404247981 */ /* 0x000f68000c1e1b00 */
[----:B------:R-:W5:Y:S04]  /*0160*/  LDG.E.64 R32, desc[UR4][R4.64+0x30] ;  /* 0x0000300404207981 */ /* 0x000f68000c1e1b00 */
[----:B------:R-:W5:Y:S04]  /*0170*/  LDG.E.64 R24, desc[UR4][R4.64+0x10] ;  /* 0x0000100404187981 */ /* 0x000f68000c1e1b00 */
[----:B------:R-:W5:Y:S04]  /*0180*/  LDG.E.64 R42, desc[UR4][R16.64+0x18] ;  /* 0x00001804102a7981 */ /* 0x000f68000c1e1b00 */
[----:B------:R-:W5:Y:S04]  /*0190*/  LDG.E.64 R22, desc[UR4][R4.64+0x28] ;  /* 0x0000280404167981 */ /* 0x000f68000c1e1b00 */
[----:B------:R0:W5:Y:S04]  /*01a0*/  LDG.E.64 R18, desc[UR4][R4.64+0x40] ;  /* 0x0000400404127981 */ /* 0x000168000c1e1b00 */
[----:B------:R-:W5:Y:S04]  /*01b0*/  LDG.E.64 R40, desc[UR4][R16.64+0x20] ;  /* 0x0000200410287981 */ /* 0x000f68000c1e1b00 */
[----:B------:R-:W5:Y:S04]  /*01c0*/  LDG.E.64 R38, desc[UR4][R16.64+0x28] ;  /* 0x0000280410267981 */ /* 0x000f68000c1e1b00 */
[----:B------:R-:W5:Y:S04]  /*01d0*/  LDG.E.64 R34, desc[UR4][R16.64+0x30] ;  /* 0x0000300410227981 */ /* 0x000f68000c1e1b00 */
[----:B------:R-:W5:Y:S04]  /*01e0*/  LDG.E.64 R8, desc[UR4][R16.64+0x38] ;  /* 0x0000380410087981 */ /* 0x000f68000c1e1b00 */
[----:B------:R1:W5:Y:S01]  /*01f0*/  LDG.E.64 R10, desc[UR4][R16.64+0x40] ;  /* 0x00004004100a7981 */ /* 0x000362000c1e1b00 */
[----:B---3--:R-:W-:-:S02]  /*0200*/  DMUL R6, R20, R14 ;  /* 0x0000000e14067228 */ /* 0x008fc40000000000 */
[----:B----4-:R-:W-:-:S06]  /*0210*/  DMUL R2, R20, R12 ;  /* 0x0000000c14027228 */ /* 0x010fcc0000000000 */
[-C--:B--2---:R-:W-:Y:S02]  /*0220*/  DMUL R46, R30, R6.reuse ;  /* 0x000000061e2e7228 */ /* 0x084fe40000000000 */
[-C--:B-----5:R-:W-:Y:S02]  /*0230*/  DMUL R50, R28, R6.reuse ;  /* 0x000000061c327228 */ /* 0x0a0fe40000000000 */
[----:B------:R-:W-:-:S04]  /*0240*/  DMUL R52, R26, R6 ;  /* 0x000000061a347228 */ /* 0x000fc80000000000 */
[C---:B------:R-:W-:Y:S02]  /*0250*/  DFMA R46, R20.reuse, R2, R46 ;  /* 0x00000002142e722b */ /* 0x040fe4000000002e */
[----:B0-----:R-:W-:Y:S02]  /*0260*/  DMUL R4, R20, R44 ;  /* 0x0000002c14047228 */ /* 0x001fe40000000000 */
[-C--:B------:R-:W-:Y:S02]  /*0270*/  DFMA R6, R36, R2.reuse, R50 ;  /* 0x000000022406722b */ /* 0x080fe40000000032 */
[----:B------:R-:W-:-:S04]  /*0280*/  DFMA R52, R32, R2, R52 ;  /* 0x000000022034722b */ /* 0x000fc80000000034 */
[----:B------:R-:W-:Y:S02]  /*0290*/  DFMA R46, R24, R4, R46 ;  /* 0x00000004182e722b */ /* 0x000fe4000000002e */
[----:B------:R-:W-:Y:S02]  /*02a0*/  DMUL R2, R36, R42 ;  /* 0x0000002a24027228 */ /* 0x000fe40000000000 */
[-C--:B------:R-:W-:Y:S02]  /*02b0*/  DFMA R6, R22, R4.reuse, R6 ;  /* 0x000000041606722b */ /* 0x080fe40000000006 */
[----:B------:R-:W-:-:S04]  /*02c0*/  DFMA R52, R18, R4, R52 ;  /* 0x000000041234722b */ /* 0x000fc80000000034 */
[----:B------:R-:W-:Y:S02]  /*02d0*/  DFMA R46, R20, R2, R46 ;  /* 0x00000002142e722b */ /* 0x000fe4000000002e */
[C---:B------:R-:W-:Y:S02]  /*02e0*/  DMUL R4, R36.reuse, R40 ;  /* 0x0000002824047228 */ /* 0x040fe40000000000 */
[-C--:B------:R-:W-:Y:S02]  /*02f0*/  DFMA R6, R36, R2.reuse, R6 ;  /* 0x000000022406722b */ /* 0x080fe40000000006 */
[----:B------:R-:W-:Y:S02]  /*0300*/  DFMA R52, R32, R2, R52 ;  /* 0x000000022034722b */ /* 0x000fe40000000034 */
[----:B------:R-:W-:Y:S02]  /*0310*/  DMUL R2, R36, R38 ;  /* 0x0000002624027228 */ /* 0x000fe40000000000 */
[----:B------:R-:W-:-:S02]  /*0320*/  DFMA R46, R30, R4, R46 ;  /* 0x000000041e2e722b */ /* 0x000fc4000000002e */
[-C--:B------:R-:W-:Y:S02]  /*0330*/  DFMA R6, R28, R4.reuse, R6 ;  /* 0x000000041c06722b */ /* 0x080fe40000000006 */
[----:B------:R-:W-:-:S04]  /*0340*/  DFMA R52, R26, R4, R52 ;  /* 0x000000041a34722b */ /* 0x000fc80000000034 */
[----:B------:R-:W-:Y:S02]  /*0350*/  DFMA R4, R24, R2, R46 ;  /* 0x000000021804722b */ /* 0x000fe4000000002e */
[----:B------:R-:W-:Y:S02]  /*0360*/  DMUL R46, R32, R34 ;  /* 0x00000022202e7228 */ /* 0x000fe40000000000 */
[-C--:B------:R-:W-:Y:S02]  /*0370*/  DFMA R6, R22, R2.reuse, R6 ;  /* 0x000000021606722b */ /* 0x080fe40000000006 */
[----:B------:R-:W-:-:S04]  /*0380*/  DFMA R52, R18, R2, R52 ;  /* 0x000000021234722b */ /* 0x000fc80000000034 */
[-C--:B------:R-:W-:Y:S01]  /*0390*/  DFMA R2, R20, R46.reuse, R4 ;  /* 0x0000002e1402722b */ /* 0x080fe20000000004 */
[----:B------:R-:W0:Y:S01]  /*03a0*/  LDC.64 R4, c[0x0][0x390] ;  /* 0x0000e400ff047b82 */ /* 0x000e220000000a00 */
[----:B-1----:R-:W-:Y:S02]  /*03b0*/  DFMA R16, R36, R46, R6 ;  /* 0x0000002e2410722b */ /* 0x002fe40000000006 */
[C---:B------:R-:W-:Y:S02]  /*03c0*/  DMUL R50, R32.reuse, R8 ;  /* 0x0000000820327228 */ /* 0x040fe40000000000 */
[C---:B------:R-:W-:Y:S02]  /*03d0*/  DFMA R46, R32.reuse, R46, R52 ;  /* 0x0000002e202e722b */ /* 0x040fe40000000034 */
[----:B------:R-:W-:-:S04]  /*03e0*/  DMUL R6, R32, R10 ;  /* 0x0000000a20067228 */ /* 0x000fc80000000000 */
[-C--:B------:R-:W-:Y:S02]  /*03f0*/  DFMA R2, R30, R50.reuse, R2 ;  /* 0x000000321e02722b */ /* 0x080fe40000000002 */
[-C--:B------:R-:W-:Y:S02]  /*0400*/  DFMA R16, R28, R50.reuse, R16 ;  /* 0x000000321c10722b */ /* 0x080fe40000000010 */
[----:B------:R-:W-:Y:S01]  /*0410*/  DFMA R46, R26, R50, R46 ;  /* 0x000000321a2e722b */ /* 0x000fe2000000002e */
[----:B0-----:R-:W-:Y:S01]  /*0420*/  IMAD.WIDE R4, R49, 0x8, R4 ;  /* 0x0000000831047825 */ /* 0x001fe200078e0204 */
[----:B------:R-:W-:Y:S02]  /*0430*/  DMUL R48, R30, R14 ;  /* 0x0000000e1e307228 */ /* 0x000fe40000000000 */
[-C--:B------:R-:W-:Y:S02]  /*0440*/  DFMA R2, R24, R6.reuse, R2 ;  /* 0x000000061802722b */ /* 0x080fe40000000002 */
[----:B------:R-:W-:-:S02]  /*0450*/  DFMA R16, R22, R6, R16 ;  /* 0x000000061610722b */ /* 0x000fc40000000010 */
[----:B------:R-:W-:Y:S02]  /*0460*/  DFMA R6, R18, R6, R46 ;  /* 0x000000061206722b */ /* 0x000fe4000000002e */
[-C--:B------:R-:W-:Y:S02]  /*0470*/  DMUL R46, R30, R48.reuse ;  /* 0x000000301e2e7228 */ /* 0x080fe40000000000 */
[-C--:B------:R-:W-:Y:S02]  /*0480*/  DMUL R52, R28, R48.reuse ;  /* 0x000000301c347228 */ /* 0x080fe40000000000 */
[----:B------:R-:W-:Y:S02]  /*0490*/  DMUL R48, R26, R48 ;  /* 0x000000301a307228 */ /* 0x000fe40000000000 */
[----:B------:R-:W-:-:S08]  /*04a0*/  DMUL R50, R30, R12 ;  /* 0x0000000c1e327228 */ /* 0x000fd00000000000 */
[-C--:B------:R-:W-:Y:S02]  /*04b0*/  DFMA R46, R20, R50.reuse, R46 ;  /* 0x00000032142e722b */ /* 0x080fe4000000002e */
[-C--:B------:R-:W-:Y:S02]  /*04c0*/  DFMA R52, R36, R50.reuse, R52 ;  /* 0x000000322434722b */ /* 0x080fe40000000034 */
[----:B------:R-:W-:Y:S02]  /*04d0*/  DFMA R48, R32, R50, R48 ;  /* 0x000000322030722b */ /* 0x000fe40000000030 */
[----:B------:R-:W-:Y:S02]  /*04e0*/  DMUL R50, R30, R44 ;  /* 0x0000002c1e327228 */ /* 0x000fe40000000000 */
[----:B------:R-:W-:-:S06]  /*04f0*/  DADD R2, -RZ, -R2 ;  /* 0x00000000ff027229 */ /* 0x000fcc0000000902 */
[-C--:B------:R-:W-:Y:S02]  /*0500*/  DFMA R46, R24, R50.reuse, R46 ;  /* 0x00000032182e722b */ /* 0x080fe4000000002e */
[-C--:B------:R-:W-:Y:S02]  /*0510*/  DFMA R52, R22, R50.reuse, R52 ;  /* 0x000000321634722b */ /* 0x080fe40000000034 */
[----:B------:R-:W-:Y:S02]  /*0520*/  DFMA R48, R18, R50, R48 ;  /* 0x000000321230722b */ /* 0x000fe40000000030 */
[----:B------:R-:W-:Y:S01]  /*0530*/  DMUL R50, R28, R42 ;  /* 0x0000002a1c327228 */ /* 0x000fe20000000000 */
[----:B------:R0:W-:Y:S07]  /*0540*/  STG.E.64 desc[UR4][R4.64], R2 ;  /* 0x0000000204007986 */ /* 0x0001ee000c101b04 */
[----:B------:R-:W-:-:S02]  /*0550*/  DFMA R46, R20, R50, R46 ;  /* 0x00000032142e722b */ /* 0x000fc4000000002e */
[-C--:B------:R-:W-:Y:S02]  /*0560*/  DFMA R48, R32, R50.reuse, R48 ;  /* 0x000000322030722b */ /* 0x080fe40000000030 */
[----:B0-----:R-:W-:Y:S02]  /*0570*/  DFMA R2, R36, R50, R52 ;  /* 0x000000322402722b */ /* 0x001fe40000000034 */
[----:B------:R-:W-:-:S08]  /*0580*/  DMUL R50, R28, R40 ;  /* 0x000000281c327228 */ /* 0x000fd00000000000 */
[-C--:B------:R-:W-:Y:S02]  /*0590*/  DFMA R46, R30, R50.reuse, R46 ;  /* 0x000000321e2e722b */ /* 0x080fe4000000002e */
[-C--:B------:R-:W-:Y:S02]  /*05a0*/  DFMA R2, R28, R50.reuse, R2 ;  /* 0x000000321c02722b */ /* 0x080fe40000000002 */
[----:B------:R-:W-:Y:S02]  /*05b0*/  DFMA R48, R26, R50, R48 ;  /* 0x000000321a30722b */ /* 0x000fe40000000030 */
        /* <DEDUP_REMOVED lines=8> */
[----:B------:R-:W-:Y:S02]  /*0640*/  DMUL R48, R26, R8 ;  /* 0x000000081a307228 */ /* 0x000fe40000000000 */
[----:B------:R-:W-:-:S06]  /*0650*/  DMUL R14, R24, R14 ;  /* 0x0000000e180e7228 */ /* 0x000fcc0000000000 */
[-C--:B------:R-:W-:Y:S02]  /*0660*/  DFMA R46, R30, R48.reuse, R46 ;  /* 0x000000301e2e722b */ /* 0x080fe4000000002e */
[-C--:B------:R-:W-:Y:S02]  /*0670*/  DFMA R2, R28, R48.reuse, R2 ;  /* 0x000000301c02722b */ /* 0x080fe40000000002 */
[C---:B------:R-:W-:Y:S02]  /*0680*/  DFMA R50, R26.reuse, R48, R50 ;  /* 0x000000301a32722b */ /* 0x040fe40000000032 */
[----:B------:R-:W-:Y:S02]  /*0690*/  DMUL R48, R26, R10 ;  /* 0x0000000a1a307228 */ /* 0x000fe40000000000 */
[----:B------:R-:W-:-:S06]  /*06a0*/  DMUL R12, R24, R12 ;  /* 0x0000000c180c7228 */ /* 0x000fcc0000000000 */
[-C--:B------:R-:W-:Y:S02]  /*06b0*/  DFMA R46, R24, R48.reuse, R46 ;  /* 0x00000030182e722b */ /* 0x080fe4000000002e */
[-C--:B------:R-:W-:Y:S02]  /*06c0*/  DFMA R2, R22, R48.reuse, R2 ;  /* 0x000000301602722b */ /* 0x080fe40000000002 */
[----:B------:R-:W-:Y:S02]  /*06d0*/  DFMA R50, R18, R48, R50 ;  /* 0x000000301232722b */ /* 0x000fe40000000032 */
[----:B------:R-:W-:Y:S02]  /*06e0*/  DMUL R48, R30, R14 ;  /* 0x0000000e1e307228 */ /* 0x000fe40000000000 */
[----:B------:R-:W-:-:S06]  /*06f0*/  DMUL R44, R24, R44 ;  /* 0x0000002c182c7228 */ /* 0x000fcc0000000000 */
[----:B------:R-:W-:Y:S02]  /*0700*/  DFMA R48, R20, R12, R48 ;  /* 0x0000000c1430722b */ /* 0x000fe40000000030 */
[----:B------:R-:W-:-:S06]  /*0710*/  DMUL R42, R22, R42 ;  /* 0x0000002a162a7228 */ /* 0x000fcc0000000000 */
[----:B------:R-:W-:Y:S02]  /*0720*/  DFMA R48, R24, R44, R48 ;  /* 0x0000002c1830722b */ /* 0x000fe40000000030 */
[----:B------:R-:W-:-:S06]  /*0730*/  DMUL R40, R22, R40 ;  /* 0x0000002816287228 */ /* 0x000fcc0000000000 */
[----:B------:R-:W-:Y:S02]  /*0740*/  DFMA R48, R20, R42, R48 ;  /* 0x0000002a1430722b */ /* 0x000fe40000000030 */
[----:B------:R-:W-:-:S06]  /*0750*/  DMUL R38, R22, R38 ;  /* 0x0000002616267228 */ /* 0x000fcc0000000000 */
[----:B------:R-:W-:Y:S02]  /*0760*/  DFMA R48, R30, R40, R48 ;  /* 0x000000281e30722b */ /* 0x000fe40000000030 */
[----:B------:R-:W-:-:S06]  /*0770*/  DMUL R34, R18, R34 ;  /* 0x0000002212227228 */ /* 0x000fcc0000000000 */
[----:B------:R-:W-:-:S08]  /*0780*/  DFMA R48, R24, R38, R48 ;  /* 0x000000261830722b */ /* 0x000fd00000000030 */
[----:B------:R-:W-:Y:S02]  /*0790*/  DFMA R20, R20, R34, R48 ;  /* 0x000000221414722b */ /* 0x000fe40000000030 */
[-C--:B------:R-:W-:Y:S02]  /*07a0*/  DMUL R48, R28, R14.reuse ;  /* 0x0000000e1c307228 */ /* 0x080fe40000000000 */
[----:B------:R-:W-:-:S06]  /*07b0*/  DMUL R14, R26, R14 ;  /* 0x0000000e1a0e7228 */ /* 0x000fcc0000000000 */
[-C--:B------:R-:W-:Y:S02]  /*07c0*/  DFMA R48, R36, R12.reuse, R48 ;  /* 0x0000000c2430722b */ /* 0x080fe40000000030 */
[----:B------:R-:W-:-:S06]  /*07d0*/  DFMA R14, R32, R12, R14 ;  /* 0x0000000c200e722b */ /* 0x000fcc000000000e */
[-C--:B------:R-:W-:Y:S02]  /*07e0*/  DFMA R48, R22, R44.reuse, R48 ;  /* 0x0000002c1630722b */ /* 0x080fe40000000030 */
[----:B------:R-:W-:-:S06]  /*07f0*/  DFMA R14, R18, R44, R14 ;  /* 0x0000002c120e722b */ /* 0x000fcc000000000e */
[-C--:B------:R-:W-:Y:S02]  /*0800*/  DFMA R48, R36, R42.reuse, R48 ;  /* 0x0000002a2430722b */ /* 0x080fe40000000030 */
[----:B------:R-:W-:-:S06]  /*0810*/  DFMA R14, R32, R42, R14 ;  /* 0x0000002a200e722b */ /* 0x000fcc000000000e */
[-C--:B------:R-:W-:Y:S02]  /*0820*/  DFMA R48, R28, R40.reuse, R48 ;  /* 0x000000281c30722b */ /* 0x080fe40000000030 */
[----:B------:R-:W-:-:S06]  /*0830*/  DFMA R14, R26, R40, R14 ;  /* 0x000000281a0e722b */ /* 0x000fcc000000000e */
[-C--:B------:R-:W-:Y:S02]  /*0840*/  DFMA R48, R22, R38.reuse, R48 ;  /* 0x000000261630722b */ /* 0x080fe40000000030 */
[C---:B------:R-:W-:Y:S02]  /*0850*/  DFMA R14, R18.reuse, R38, R14 ;  /* 0x00000026120e722b */ /* 0x040fe4000000000e */
[----:B------:R-:W-:-:S04]  /*0860*/  DMUL R8, R18, R8 ;  /* 0x0000000812087228 */ /* 0x000fc80000000000 */
[-C--:B------:R-:W-:Y:S02]  /*0870*/  DFMA R48, R36, R34.reuse, R48 ;  /* 0x000000222430722b */ /* 0x080fe40000000030 */
[----:B------:R-:W-:Y:S02]  /*0880*/  DFMA R14, R32, R34, R14 ;  /* 0x00000022200e722b */ /* 0x000fe4000000000e */
[----:B------:R-:W-:Y:S02]  /*0890*/  DFMA R20, R30, R8, R20 ;  /* 0x000000081e14722b */ /* 0x000fe40000000014 */
[----:B------:R-:W-:Y:S02]  /*08a0*/  DMUL R10, R18, R10 ;  /* 0x0000000a120a7228 */ /* 0x000fe40000000000 */
[-C--:B------:R-:W-:Y:S02]  /*08b0*/  DFMA R48, R28, R8.reuse, R48 ;  /* 0x000000081c30722b */ /* 0x080fe40000000030 */
[----:B------:R-:W-:-:S04]  /*08c0*/  DFMA R14, R26, R8, R14 ;  /* 0x000000081a0e722b */ /* 0x000fc8000000000e */
[-C--:B------:R-:W-:Y:S02]  /*08d0*/  DFMA R20, R24, R10.reuse, R20 ;  /* 0x0000000a1814722b */ /* 0x080fe40000000014 */
[-C--:B------:R-:W-:Y:S02]  /*08e0*/  DFMA R48, R22, R10.reuse, R48 ;  /* 0x0000000a1630722b */ /* 0x080fe40000000030 */
[----:B------:R-:W-:Y:S02]  /*08f0*/  DFMA R14, R18, R10, R14 ;  /* 0x0000000a120e722b */ /* 0x000fe4000000000e */
[----:B------:R-:W-:Y:S02]  /*0900*/  DADD R16, -RZ, -R16 ;  /* 0x00000000ff107229 */ /* 0x000fe40000000910 */
[----:B------:R-:W-:Y:S02]  /*0910*/  DADD R6, -RZ, -R6 ;  /* 0x00000000ff067229 */ /* 0x000fe40000000906 */
[----:B------:R-:W-:-:S02]  /*0920*/  DADD R46, -RZ, -R46 ;  /* 0x00000000ff2e7229 */ /* 0x000fc4000000092e */
[----:B------:R-:W-:Y:S02]  /*0930*/  DADD R2, -RZ, -R2 ;  /* 0x00000000ff027229 */ /* 0x000fe40000000902 */
[----:B------:R-:W-:Y:S02]  /*0940*/  DADD R50, -RZ, -R50 ;  /* 0x00000000ff327229 */ /* 0x000fe40000000932 */
[----:B------:R-:W-:Y:S02]  /*0950*/  DADD R20, -RZ, -R20 ;  /* 0x00000000ff147229 */ /* 0x000fe40000000914 */
[----:B------:R-:W-:Y:S02]  /*0960*/  DADD R48, -RZ, -R48 ;  /* 0x00000000ff307229 */ /* 0x000fe40000000930 */
[----:B------:R-:W-:Y:S01]  /*0970*/  DADD R14, -RZ, -R14 ;  /* 0x00000000ff0e7229 */ /* 0x000fe2000000090e */
[----:B------:R-:W-:Y:S04]  /*0980*/  STG.E.64 desc[UR4][R4.64+0x8], R16 ;  /* 0x0000081004007986 */ /* 0x000fe8000c101b04 */
[----:B------:R-:W-:Y:S04]  /*0990*/  STG.E.64 desc[UR4][R4.64+0x10], R6 ;  /* 0x0000100604007986 */ /* 0x000fe8000c101b04 */
[----:B------:R-:W-:Y:S04]  /*09a0*/  STG.E.64 desc[UR4][R4.64+0x18], R46 ;  /* 0x0000182e04007986 */ /* 0x000fe8000c101b04 */
[----:B------:R-:W-:Y:S04]  /*09b0*/  STG.E.64 desc[UR4][R4.64+0x20], R2 ;  /* 0x0000200204007986 */ /* 0x000fe8000c101b04 */
[----:B------:R-:W-:Y:S04]  /*09c0*/  STG.E.64 desc[UR4][R4.64+0x28], R50 ;  /* 0x0000283204007986 */ /* 0x000fe8000c101b04 */
[----:B------:R-:W-:Y:S04]  /*09d0*/  STG.E.64 desc[UR4][R4.64+0x30], R20 ;  /* 0x0000301404007986 */ /* 0x000fe8000c101b04 */
[----:B------:R-:W-:Y:S04]  /*09e0*/  STG.E.64 desc[UR4][R4.64+0x38], R48 ;  /* 0x0000383004007986 */ /* 0x000fe8000c101b04 */
[----:B------:R-:W-:Y:S01]  /*09f0*/  STG.E.64 desc[UR4][R4.64+0x40], R14 ;  /* 0x0000400e04007986 */ /* 0x000fe2000c101b04 */
[----:B------:R-:W-:Y:S05]  /*0a00*/  EXIT ;  /* 0x000000000000794d */ /* 0x000fea0003800000 */
.L_x_0:
[----:B------:R-:W-:-:S00]  /*0a10*/  BRA `(.L_x_0) ;  /* 0xfffffffc00fc7947 */ /* 0x000fc0000383ffff */
[----:B------:R-:W-:-:S00]  /*0a20*/  NOP ;  /* 0x0000000000007918 */ /* 0x000fc00000000000 */
        /* <DEDUP_REMOVED lines=13> */
.L_x_60:


//--------------------- .text._Z18cu3x3MInv_backwardIfEvPKT_S2_PS0_i --------------------------
	.section	.text._Z18cu3x3MInv_backwardIfEvPKT_S2_PS0_i,"ax",@progbits
	.align	128
        .global         _Z18cu3x3MInv_backwardIfEvPKT_S2_PS0_i
        .type           _Z18cu3x3MInv_backwardIfEvPKT_S2_PS0_i,@function
        .size           _Z18cu3x3MInv_backwardIfEvPKT_S2_PS0_i,(.L_x_61 - _Z18cu3x3MInv_backwardIfEvPKT_S2_PS0_i)
        .other          _Z18cu3x3MInv_backwardIfEvPKT_S2_PS0_i,@"STO_CUDA_ENTRY STV_DEFAULT"
_Z18cu3x3MInv_backwardIfEvPKT_S2_PS0_i:
.text._Z18cu3x3MInv_backwardIfEvPKT_S2_PS0_i:
        /* <DEDUP_REMOVED lines=13> */
[----:B-1----:R-:W3:Y:S01]  /*00d0*/  LDG.E R7, desc[UR4][R4.64] ;  /* 0x0000000404077981 */ /* 0x002ee2000c1e1900 */
[----:B--2---:R-:W-:-:S03]  /*00e0*/  IMAD.WIDE R2, R25, 0x4, R2 ;  /* 0x0000000419027825 */ /* 0x004fc600078e0202 */
[----:B------:R-:W2:Y:S04]  /*00f0*/  LDG.E R15, desc[UR4][R4.64+0x4] ;  /* 0x00000404040f7981 */ /* 0x000ea8000c1e1900 */
[----:B------:R-:W3:Y:S04]  /*0100*/  LDG.E R0, desc[UR4][R2.64+0x4] ;  /* 0x0000040402007981 */ /* 0x000ee8000c1e1900 */
[----:B------:R-:W4:Y:S04]  /*0110*/  LDG.E R12, desc[UR4][R2.64] ;  /* 0x00000004020c7981 */ /* 0x000f28000c1e1900 */
[----:B------:R-:W5:Y:S04]  /*0120*/  LDG.E R13, desc[UR4][R4.64+0x10] ;  /* 0x00001004040d7981 */ /* 0x000f68000c1e1900 */
[----:B------:R-:W5:Y:S04]  /*0130*/  LDG.E R10, desc[UR4][R4.64+0x1c] ;  /* 0x00001c04040a7981 */ /* 0x000f68000c1e1900 */
[----:B------:R-:W5:Y:S04]  /*0140*/  LDG.E R8, desc[UR4][R2.64+0x8] ;  /* 0x0000080402087981 */ /* 0x000f68000c1e1900 */
[----:B------:R-:W5:Y:S04]  /*0150*/  LDG.E R17, desc[UR4][R4.64+0xc] ;  /* 0x00000c0404117981 */ /* 0x000f68000c1e1900 */
[----:B------:R-:W5:Y:S04]  /*0160*/  LDG.E R14, desc[UR4][R4.64+0x18] ;  /* 0x00001804040e7981 */ /* 0x000f68000c1e1900 */
[----:B------:R-:W5:Y:S04]  /*0170*/  LDG.E R6, desc[UR4][R2.64+0xc] ;  /* 0x00000c0402067981 */ /* 0x000f68000c1e1900 */
[----:B------:R-:W5:Y:S04]  /*0180*/  LDG.E R11, desc[UR4][R4.64+0x8] ;  /* 0x00000804040b7981 */ /* 0x000f68000c1e1900 */
[----:B------:R-:W5:Y:S04]  /*0190*/  LDG.E R9, desc[UR4][R4.64+0x14] ;  /* 0x0000140404097981 */ /* 0x000f68000c1e1900 */
[----:B------:R0:W5:Y:S04]  /*01a0*/  LDG.E R16, desc[UR4][R4.64+0x20] ;  /* 0x0000200404107981 */ /* 0x000168000c1e1900 */
[----:B------:R-:W5:Y:S04]  /*01b0*/  LDG.E R20, desc[UR4][R2.64+0x10] ;  /* 0x0000100402147981 */ /* 0x000f68000c1e1900 */
[----:B------:R-:W5:Y:S04]  /*01c0*/  LDG.E R18, desc[UR4][R2.64+0x14] ;  /* 0x0000140402127981 */ /* 0x000f68000c1e1900 */
[----:B------:R-:W5:Y:S04]  /*01d0*/  LDG.E R21, desc[UR4][R2.64+0x18] ;  /* 0x0000180402157981 */ /* 0x000f68000c1e1900 */
[----:B------:R-:W5:Y:S04]  /*01e0*/  LDG.E R19, desc[UR4][R2.64+0x1c] ;  /* 0x00001c0402137981 */ /* 0x000f68000c1e1900 */
[----:B------:R1:W5:Y:S01]  /*01f0*/  LDG.E R23, desc[UR4][R2.64+0x20] ;  /* 0x0000200402177981 */ /* 0x000362000c1e1900 */
[C---:B---3--:R-:W-:Y:S01]  /*0200*/  FMUL R24, R7.reuse, R0 ;  /* 0x0000000007187220 */ /* 0x048fe20000400000 */
[----:B----4-:R-:W-:-:S03]  /*0210*/  FMUL R22, R7, R12 ;  /* 0x0000000c07167220 */ /* 0x010fc60000400000 */
[-C--:B--2---:R-:W-:Y:S01]  /*0220*/  FMUL R26, R15, R24.reuse ;  /* 0x000000180f1a7220 */ /* 0x084fe20000400000 */
[-C--:B-----5:R-:W-:Y:S01]  /*0230*/  FMUL R28, R13, R24.reuse ;  /* 0x000000180d1c7220 */ /* 0x0a0fe20000400000 */
[----:B------:R-:W-:Y:S02]  /*0240*/  FMUL R27, R10, R24 ;  /* 0x000000180a1b7220 */ /* 0x000fe40000400000 */
[C---:B------:R-:W-:Y:S01]  /*0250*/  FFMA R26, R7.reuse, R22, R26 ;  /* 0x00000016071a7223 */ /* 0x040fe2000000001a */
[----:B0-----:R-:W-:Y:S01]  /*0260*/  FMUL R4, R7, R8 ;  /* 0x0000000807047220 */ /* 0x001fe20000400000 */
[CC--:B------:R-:W-:Y:S01]  /*0270*/  FFMA R28, R17.reuse, R22.reuse, R28 ;  /* 0x00000016111c7223 */ /* 0x0c0fe2000000001c */
[----:B------:R-:W-:Y:S01]  /*0280*/  FFMA R27, R14, R22, R27 ;  /* 0x000000160e1b7223 */ /* 0x000fe2000000001b */
[----:B------:R-:W-:Y:S01]  /*0290*/  FMUL R22, R17, R6 ;  /* 0x0000000611167220 */ /* 0x000fe20000400000 */
[-C--:B------:R-:W-:Y:S01]  /*02a0*/  FFMA R26, R11, R4.reuse, R26 ;  /* 0x000000040b1a7223 */ /* 0x080fe2000000001a */
[-C--:B------:R-:W-:Y:S01]  /*02b0*/  FFMA R28, R9, R4.reuse, R28 ;  /* 0x00000004091c7223 */ /* 0x080fe2000000001c */
[----:B------:R-:W-:-:S02]  /*02c0*/  FFMA R27, R16, R4, R27 ;  /* 0x00000004101b7223 */ /* 0x000fc4000000001b */
[-C--:B------:R-:W-:Y:S01]  /*02d0*/  FFMA R26, R7, R22.reuse, R26 ;  /* 0x00000016071a7223 */ /* 0x080fe2000000001a */
[C---:B------:R-:W-:Y:S01]  /*02e0*/  FFMA R28, R17.reuse, R22, R28 ;  /* 0x00000016111c7223 */ /* 0x040fe2000000001c */
[----:B-1----:R-:W-:Y:S01]  /*02f0*/  FMUL R2, R17, R20 ;  /* 0x0000001411027220 */ /* 0x002fe20000400000 */
[----:B------:R-:W-:-:S03]  /*0300*/  FFMA R27, R14, R22, R27 ;  /* 0x000000160e1b7223 */ /* 0x000fc6000000001b */
[-C--:B------:R-:W-:Y:S01]  /*0310*/  FFMA R26, R15, R2.reuse, R26 ;  /* 0x000000020f1a7223 */ /* 0x080fe2000000001a */
[-C--:B------:R-:W-:Y:S01]  /*0320*/  FFMA R28, R13, R2.reuse, R28 ;  /* 0x000000020d1c7223 */ /* 0x080fe2000000001c */
[----:B------:R-:W-:Y:S02]  /*0330*/  FFMA R27, R10, R2, R27 ;  /* 0x000000020a1b7223 */ /* 0x000fe4000000001b */
[----:B------:R-:W0:Y:S01]  /*0340*/  LDC.64 R2, c[0x0][0x390] ;  /* 0x0000e400ff027b82 */ /* 0x000e220000000a00 */
[----:B------:R-:W-:-:S04]  /*0350*/  FMUL R4, R17, R18 ;  /* 0x0000001211047220 */ /* 0x000fc80000400000 */
[-C--:B------:R-:W-:Y:S01]  /*0360*/  FFMA R26, R11, R4.reuse, R26 ;  /* 0x000000040b1a7223 */ /* 0x080fe2000000001a */
[-C--:B------:R-:W-:Y:S01]  /*0370*/  FFMA R28, R9, R4.reuse, R28 ;  /* 0x00000004091c7223 */ /* 0x080fe2000000001c */
[----:B------:R-:W-:Y:S01]  /*0380*/  FFMA R27, R16, R4, R27 ;  /* 0x00000004101b7223 */ /* 0x000fe2000000001b */
[C---:B------:R-:W-:Y:S01]  /*0390*/  FMUL R4, R14.reuse, R21 ;  /* 0x000000150e047220 */ /* 0x040fe20000400000 */
[----:B------:R-:W-:-:S03]  /*03a0*/  FMUL R5, R14, R19 ;  /* 0x000000130e057220 */ /* 0x000fc60000400000 */
[-C--:B------:R-:W-:Y:S01]  /*03b0*/  FFMA R26, R7, R4.reuse, R26 ;  /* 0x00000004071a7223 */ /* 0x080fe2000000001a */
[-C--:B------:R-:W-:Y:S01]  /*03c0*/  FFMA R22, R17, R4.reuse, R28 ;  /* 0x0000000411167223 */ /* 0x080fe2000000001c */
[C---:B------:R-:W-:Y:S01]  /*03d0*/  FFMA R27, R14.reuse, R4, R27 ;  /* 0x000000040e1b7223 */ /* 0x040fe2000000001b */
[----:B------:R-:W-:Y:S01]  /*03e0*/  FMUL R4, R14, R23 ;  /* 0x000000170e047220 */ /* 0x000fe20000400000 */
[-C--:B------:R-:W-:Y:S01]  /*03f0*/  FFMA R26, R15, R5.reuse, R26 ;  /* 0x000000050f1a7223 */ /* 0x080fe2000000001a */
[-C--:B------:R-:W-:Y:S01]  /*0400*/  FFMA R22, R13, R5.reuse, R22 ;  /* 0x000000050d167223 */ /* 0x080fe20000000016 */
[----:B------:R-:W-:Y:S01]  /*0410*/  FFMA R5, R10, R5, R27 ;  /* 0x000000050a057223 */ /* 0x000fe2000000001b */
[----:B------:R-:W-:Y:S01]  /*0420*/  FMUL R24, R15, R0 ;  /* 0x000000000f187220 */ /* 0x000fe20000400000 */
[-C--:B------:R-:W-:Y:S01]  /*0430*/  FFMA R26, R11, R4.reuse, R26 ;  /* 0x000000040b1a7223 */ /* 0x080fe2000000001a */
[-C--:B------:R-:W-:Y:S01]  /*0440*/  FFMA R22, R9, R4.reuse, R22 ;  /* 0x0000000409167223 */ /* 0x080fe20000000016 */
[----:B------:R-:W-:Y:S01]  /*0450*/  FFMA R5, R16, R4, R5 ;  /* 0x0000000410057223 */ /* 0x000fe20000000005 */
[----:B------:R-:W-:Y:S01]  /*0460*/  FMUL R4, R15, R12 ;  /* 0x0000000c0f047220 */ /* 0x000fe20000400000 */
[----:B0-----:R-:W-:-:S04]  /*0470*/  IMAD.WIDE R2, R25, 0x4, R2 ;  /* 0x0000000419027825 */ /* 0x001fc800078e0202 */
[----:B------:R-:W-:Y:S01]  /*0480*/  FADD R27, -R26, -RZ ;  /* 0x800000ff1a1b7221 */ /* 0x000fe20000000100 */
[-C--:B------:R-:W-:Y:S01]  /*0490*/  FMUL R26, R15, R24.reuse ;  /* 0x000000180f1a7220 */ /* 0x080fe20000400000 */
[-C--:B------:R-:W-:Y:S01]  /*04a0*/  FMUL R28, R13, R24.reuse ;  /* 0x000000180d1c7220 */ /* 0x080fe20000400000 */
[----:B------:R-:W-:Y:S02]  /*04b0*/  FMUL R25, R10, R24 ;  /* 0x000000180a197220 */ /* 0x000fe40000400000 */
[-C--:B------:R-:W-:Y:S01]  /*04c0*/  FFMA R26, R7, R4.reuse, R26 ;  /* 0x00000004071a7223 */ /* 0x080fe2000000001a */
[-C--:B------:R-:W-:Y:S01]  /*04d0*/  FFMA R28, R17, R4.reuse, R28 ;  /* 0x00000004111c7223 */ /* 0x080fe2000000001c */
[----:B------:R-:W-:Y:S01]  /*04e0*/  FFMA R25, R14, R4, R25 ;  /* 0x000000040e197223 */ /* 0x000fe20000000019 */
[----:B------:R-:W-:-:S04]  /*04f0*/  FMUL R4, R15, R8 ;  /* 0x000000080f047220 */ /* 0x000fc80000400000 */
        /* <DEDUP_REMOVED lines=9> */
[CC--:B------:R-:W-:Y:S01]  /*0590*/  FFMA R28, R13.reuse, R4.reuse, R28 ;  /* 0x000000040d1c7223 */ /* 0x0c0fe2000000001c */
        /* <DEDUP_REMOVED lines=9> */
[C---:B------:R-:W-:Y:S01]  /*0630*/  FMUL R4, R10.reuse, R19 ;  /* 0x000000130a047220 */ /* 0x040fe20000400000 */
[----:B------:R0:W-:Y:S01]  /*0640*/  STG.E desc[UR4][R2.64], R27 ;  /* 0x0000001b02007986 */ /* 0x0001e2000c101904 */
[----:B------:R-:W-:Y:S02]  /*0650*/  FMUL R0, R11, R0 ;  /* 0x000000000b007220 */ /* 0x000fe40000400000 */
[-C--:B------:R-:W-:Y:S01]  /*0660*/  FFMA R26, R15, R4.reuse, R26 ;  /* 0x000000040f1a7223 */ /* 0x080fe2000000001a */
[----:B------:R-:W-:Y:S01]  /*0670*/  FFMA R24, R13, R4, R28 ;  /* 0x000000040d187223 */ /* 0x000fe2000000001c */
[----:B------:R-:W-:Y:S01]  /*0680*/  FMUL R12, R11, R12 ;  /* 0x0000000c0b0c7220 */ /* 0x000fe20000400000 */
[C---:B0-----:R-:W-:Y:S01]  /*0690*/  FFMA R27, R10.reuse, R4, R25 ;  /* 0x000000040a1b7223 */ /* 0x041fe20000000019 */
[----:B------:R-:W-:-:S04]  /*06a0*/  FMUL R4, R10, R23 ;  /* 0x000000170a047220 */ /* 0x000fc80000400000 */
[----:B------:R-:W-:Y:S01]  /*06b0*/  FFMA R25, R11, R4, R26 ;  /* 0x000000040b197223 */ /* 0x000fe2000000001a */
[----:B------:R-:W-:Y:S01]  /*06c0*/  FMUL R26, R15, R0 ;  /* 0x000000000f1a7220 */ /* 0x000fe20000400000 */
[----:B------:R-:W-:-:S03]  /*06d0*/  FMUL R8, R11, R8 ;  /* 0x000000080b087220 */ /* 0x000fc60000400000 */
[----:B------:R-:W-:Y:S01]  /*06e0*/  FFMA R26, R7, R12, R26 ;  /* 0x0000000c071a7223 */ /* 0x000fe2000000001a */
        /* <DEDUP_REMOVED lines=10> */
[----:B------:R-:W-:Y:S01]  /*0790*/  FMUL R7, R13, R0 ;  /* 0x000000000d077220 */ /* 0x000fe20000400000 */
[----:B------:R-:W-:-:S03]  /*07a0*/  FFMA R21, R14, R12, R21 ;  /* 0x0000000c0e157223 */ /* 0x000fc60000000015 */
[----:B------:R-:W-:Y:S01]  /*07b0*/  FFMA R0, R17, R12, R7 ;  /* 0x0000000c11007223 */ /* 0x000fe20000000007 */
        /* <DEDUP_REMOVED lines=8> */
[----:B------:R-:W-:Y:S01]  /*0840*/  FMUL R19, R16, R19 ;  /* 0x0000001310137220 */ /* 0x000fe20000400000 */
[-C--:B------:R-:W-:Y:S02]  /*0850*/  FFMA R21, R14, R26.reuse, R21 ;  /* 0x0000001a0e157223 */ /* 0x080fe40000000015 */
[----:B------:R-:W-:Y:S01]  /*0860*/  FFMA R0, R17, R26, R0 ;  /* 0x0000001a11007223 */ /* 0x000fe20000000000 */
[----:B------:R-:W-:Y:S01]  /*0870*/  FFMA R28, R15, R19, R28 ;  /* 0x000000130f1c7223 */ /* 0x000fe2000000001c */
[----:B------:R-:W-:Y:S01]  /*0880*/  FMUL R23, R16, R23 ;  /* 0x0000001710177220 */ /* 0x000fe20000400000 */
[-C--:B------:R-:W-:Y:S01]  /*0890*/  FFMA R21, R10, R19.reuse, R21 ;  /* 0x000000130a157223 */ /* 0x080fe20000000015 */
[----:B------:R-:W-:Y:S01]  /*08a0*/  FFMA R0, R13, R19, R0 ;  /* 0x000000130d007223 */ /* 0x000fe20000000000 */
[-C--:B------:R-:W-:Y:S01]  /*08b0*/  FFMA R24, R9, R4.reuse, R24 ;  /* 0x0000000409187223 */ /* 0x080fe20000000018 */
[C---:B------:R-:W-:Y:S01]  /*08c0*/  FFMA R4, R16.reuse, R4, R27 ;  /* 0x0000000410047223 */ /* 0x040fe2000000001b */
[-C--:B------:R-:W-:Y:S01]  /*08d0*/  FFMA R28, R11, R23.reuse, R28 ;  /* 0x000000170b1c7223 */ /* 0x080fe2000000001c */
[-C--:B------:R-:W-:Y:S01]  /*08e0*/  FFMA R0, R9, R23.reuse, R0 ;  /* 0x0000001709007223 */ /* 0x080fe20000000000 */
[----:B------:R-:W-:Y:S01]  /*08f0*/  FFMA R21, R16, R23, R21 ;  /* 0x0000001710157223 */ /* 0x000fe20000000015 */
[----:B------:R-:W-:Y:S01]  /*0900*/  FADD R7, -R22, -RZ ;  /* 0x800000ff16077221 */ /* 0x000fe20000000100 */
[----:B------:R-:W-:Y:S01]  /*0910*/  FADD R5, -R5, -RZ ;  /* 0x800000ff05057221 */ /* 0x000fe20000000100 */
[----:B------:R-:W-:Y:S01]  /*0920*/  FADD R25, -R25, -RZ ;  /* 0x800000ff19197221 */ /* 0x000fe20000000100 */
[----:B------:R-:W-:Y:S01]  /*0930*/  FADD R9, -R24, -RZ ;  /* 0x800000ff18097221 */ /* 0x000fe20000000100 */
[----:B------:R-:W-:Y:S01]  /*0940*/  FADD R11, -R4, -RZ ;  /* 0x800000ff040b7221 */ /* 0x000fe20000000100 */
[----:B------:R-:W-:Y:S01]  /*0950*/  FADD R13, -R28, -RZ ;  /* 0x800000ff1c0d7221 */ /* 0x000fe20000000100 */
[----:B------:R-:W-:Y:S01]  /*0960*/  FADD R15, -R0, -RZ ;  /* 0x800000ff000f7221 */ /* 0x000fe20000000100 */
[----:B------:R-:W-:Y:S01]  /*0970*/  FADD R21, -R21, -RZ ;  /* 0x800000ff15157221 */ /* 0x000fe20000000100 */
[----:B------:R-:W-:Y:S04]  /*0980*/  STG.E desc[UR4][R2.64+0x4], R7 ;  /* 0x0000040702007986 */ /* 0x000fe8000c101904 */
[----:B------:R-:W-:Y:S04]  /*0990*/  STG.E desc[UR4][R2.64+0x8], R5 ;  /* 0x0000080502007986 */ /* 0x000fe8000c101904 */
[----:B------:R-:W-:Y:S04]  /*09a0*/  STG.E desc[UR4][R2.64+0xc], R25 ;  /* 0x00000c1902007986 */ /* 0x000fe8000c101904 */
[----:B------:R-:W-:Y:S04]  /*09b0*/  STG.E desc[UR4][R2.64+0x10], R9 ;  /* 0x0000100902007986 */ /* 0x000fe8000c101904 */
[----:B------:R-:W-:Y:S04]  /*09c0*/  STG.E desc[UR4][R2.64+0x14], R11 ;  /* 0x0000140b02007986 */ /* 0x000fe8000c101904 */
[----:B------:R-:W-:Y:S04]  /*09d0*/  STG.E desc[UR4][R2.64+0x18], R13 ;  /* 0x0000180d02007986 */ /* 0x000fe8000c101904 */
[----:B------:R-:W-:Y:S04]  /*09e0*/  STG.E desc[UR4][R2.64+0x1c], R15 ;  /* 0x00001c0f02007986 */ /* 0x000fe8000c101904 */
[----:B------:R-:W-:Y:S01]  /*09f0*/  STG.E desc[UR4][R2.64+0x20], R21 ;  /* 0x0000201502007986 */ /* 0x000fe2000c101904 */
[----:B------:R-:W-:Y:S05]  /*0a00*/  EXIT ;  /* 0x000000000000794d */ /* 0x000fea0003800000 */
.L_x_1:
        /* <DEDUP_REMOVED lines=15> */
.L_x_61:


//--------------------- .text._Z9cu3x3MInvIdEvPKT_PS0_Pbi --------------------------
	.section	.text._Z9cu3x3MInvIdEvPKT_PS0_Pbi,"ax",@progbits
	.align	128
        .global         _Z9cu3x3MInvIdEvPKT_PS0_Pbi
        .type           _Z9cu3x3MInvIdEvPKT_PS0_Pbi,@function
        .size           _Z9cu3x3MInvIdEvPKT_PS0_Pbi,(.L_x_58 - _Z9cu3x3MInvIdEvPKT_PS0_Pbi)
        .other          _Z9cu3x3MInvIdEvPKT_PS0_Pbi,@"STO_CUDA_ENTRY STV_DEFAULT"
_Z9cu3x3MInvIdEvPKT_PS0_Pbi:
.text._Z9cu3x3MInvIdEvPKT_PS0_Pbi:
        /* <DEDUP_REMOVED lines=8> */
[----:B------:R-:W0:Y:S01]  /*0080*/  LDC R3, c[0x0][0x360] ;  /* 0x0000d800ff037b82 */ /* 0x000e220000000800 */
[----:B------:R-:W1:Y:S07]  /*0090*/  LDCU.64 UR4, c[0x0][0x358] ;  /* 0x00006b00ff0477ac */ /* 0x000e6e0008000a00 */
[----:B------:R-:W2:Y:S08]  /*00a0*/  LDC.64 R4, c[0x0][0x380] ;  /* 0x0000e000ff047b82 */ /* 0x000eb00000000a00 */
[----:B------:R-:W3:Y:S01]  /*00b0*/  LDC.64 R20, c[0x0][0x388] ;  /* 0x0000e200ff147b82 */ /* 0x000ee20000000a00 */
[----:B0-----:R-:W-:-:S04]  /*00c0*/  IMAD R2, R3, UR6, R2 ;  /* 0x0000000603027c24 */ /* 0x001fc8000f8e0202 */
[----:B------:R-:W-:-:S04]  /*00d0*/  IMAD R3, R2, 0x9, RZ ;  /* 0x0000000902037824 */ /* 0x000fc800078e02ff */
[----:B--2---:R-:W-:-:S05]  /*00e0*/  IMAD.WIDE R4, R3, 0x8, R4 ;  /* 0x0000000803047825 */ /* 0x004fca00078e0204 */
[----:B-1----:R-:W2:Y:S04]  /*00f0*/  LDG.E.64 R34, desc[UR4][R4.64+0x28] ;  /* 0x0000280404227981 */ /* 0x002ea8000c1e1b00 */
[----:B------:R-:W2:Y:S04]  /*0100*/  LDG.E.64 R10, desc[UR4][R4.64+0x38] ;  /* 0x00003804040a7981 */ /* 0x000ea8000c1e1b00 */
[----:B------:R-:W4:Y:S04]  /*0110*/  LDG.E.64 R8, desc[UR4][R4.64+0x40] ;  /* 0x0000400404087981 */ /* 0x000f28000c1e1b00 */
[----:B------:R-:W4:Y:S04]  /*0120*/  LDG.E.64 R14, desc[UR4][R4.64+0x18] ;  /* 0x00001804040e7981 */ /* 0x000f28000c1e1b00 */
[----:B------:R-:W5:Y:S04]  /*0130*/  LDG.E.64 R32, desc[UR4][R4.64+0x20] ;  /* 0x0000200404207981 */ /* 0x000f68000c1e1b00 */
[----:B------:R-:W5:Y:S04]  /*0140*/  LDG.E.64 R18, desc[UR4][R4.64+0x30] ;  /* 0x0000300404127981 */ /* 0x000f68000c1e1b00 */
[----:B------:R-:W5:Y:S04]  /*0150*/  LDG.E.64 R12, desc[UR4][R4.64] ;  /* 0x00000004040c7981 */ /* 0x000f68000c1e1b00 */
[----:B------:R-:W5:Y:S04]  /*0160*/  LDG.E.64 R30, desc[UR4][R4.64+0x8] ;  /* 0x00000804041e7981 */ /* 0x000f68000c1e1b00 */
[----:B------:R-:W5:Y:S01]  /*0170*/  LDG.E.64 R28, desc[UR4][R4.64+0x10] ;  /* 0x00001004041c7981 */ /* 0x000f62000c1e1b00 */
[----:B------:R-:W-:Y:S01]  /*0180*/  UMOV UR6, 0xeb1c432d ;  /* 0xeb1c432d00067882 */ /* 0x000fe20000000000 */
[----:B------:R-:W-:Y:S01]  /*0190*/  UMOV UR7, 0x3f1a36e2 ;  /* 0x3f1a36e200077882 */ /* 0x000fe20000000000 */
[----:B---3--:R-:W-:Y:S01]  /*01a0*/  IMAD.WIDE R20, R3, 0x8, R20 ;  /* 0x0000000803147825 */ /* 0x008fe200078e0214 */
[----:B--2---:R-:W-:-:S02]  /*01b0*/  DMUL R6, R34, R10 ;  /* 0x0000000a22067228 */ /* 0x004fc40000000000 */
[----:B----4-:R-:W-:-:S06]  /*01c0*/  DMUL R26, R8, R14 ;  /* 0x0000000e081a7228 */ /* 0x010fcc0000000000 */
[C---:B-----5:R-:W-:Y:S02]  /*01d0*/  DFMA R6, R32.reuse, R8, -R6 ;  /* 0x000000082006722b */ /* 0x060fe40000000806 */
[-C--:B------:R-:W-:Y:S02]  /*01e0*/  DMUL R24, R32, R18.reuse ;  /* 0x0000001220187228 */ /* 0x080fe40000000000 */
[----:B------:R-:W-:-:S04]  /*01f0*/  DFMA R26, R34, R18, -R26 ;  /* 0x00000012221a722b */ /* 0x000fc8000000081a */
[----:B------:R-:W-:Y:S02]  /*0200*/  DMUL R16, R6, R12 ;  /* 0x0000000c06107228 */ /* 0x000fe40000000000 */
[----:B------:R-:W-:-:S06]  /*0210*/  DFMA R24, R10, R14, -R24 ;  /* 0x0000000e0a18722b */ /* 0x000fcc0000000818 */
[----:B------:R-:W-:-:S08]  /*0220*/  DFMA R16, R26, R30, R16 ;  /* 0x0000001e1a10722b */ /* 0x000fd00000000010 */
[----:B------:R-:W-:-:S08]  /*0230*/  DFMA R22, R24, R28, R16 ;  /* 0x0000001c1816722b */ /* 0x000fd00000000010 */
[----:B------:R-:W-:-:S14]  /*0240*/  DSETP.GEU.AND P0, PT, |R22|, UR6, PT ;  /* 0x0000000616007e2a */ /* 0x000fdc000bf0e200 */
[----:B------:R-:W-:Y:S05]  /*0250*/  @P0 BRA `(.L_x_2) ;  /* 0x0000000000380947 */ /* 0x000fea0003800000 */
[----:B------:R-:W0:Y:S01]  /*0260*/  LDCU.64 UR6, c[0x0][0x390] ;  /* 0x00007200ff0677ac */ /* 0x000e220008000a00 */
[----:B------:R-:W-:Y:S04]  /*0270*/  STG.E.64 desc[UR4][R20.64], RZ ;  /* 0x000000ff14007986 */ /* 0x000fe8000c101b04 */
[----:B------:R-:W-:Y:S04]  /*0280*/  STG.E.64 desc[UR4][R20.64+0x8], RZ ;  /* 0x000008ff14007986 */ /* 0x000fe8000c101b04 */
[----:B------:R-:W-:Y:S04]  /*0290*/  STG.E.64 desc[UR4][R20.64+0x10], RZ ;  /* 0x000010ff14007986 */ /* 0x000fe8000c101b04 */
[----:B------:R-:W-:Y:S04]  /*02a0*/  STG.E.64 desc[UR4][R20.64+0x18], RZ ;  /* 0x000018ff14007986 */ /* 0x000fe8000c101b04 */
[----:B------:R-:W-:Y:S01]  /*02b0*/  STG.E.64 desc[UR4][R20.64+0x20], RZ ;  /* 0x000020ff14007986 */ /* 0x000fe2000c101b04 */
[----:B0-----:R-:W-:-:S03]  /*02c0*/  IADD3 R4, P0, PT, R2, UR6, RZ ;  /* 0x0000000602047c10 */ /* 0x001fc6000ff1e0ff */
[----:B------:R-:W-:Y:S01]  /*02d0*/  STG.E.64 desc[UR4][R20.64+0x28], RZ ;  /* 0x000028ff14007986 */ /* 0x000fe2000c101b04 */
[----:B------:R-:W-:-:S03]  /*02e0*/  LEA.HI.X.SX32 R5, R2, UR7, 0x1, P0 ;  /* 0x0000000702057c11 */ /* 0x000fc600080f0eff */
[----:B------:R-:W-:Y:S04]  /*02f0*/  STG.E.64 desc[UR4][R20.64+0x30], RZ ;  /* 0x000030ff14007986 */ /* 0x000fe8000c101b04 */
[----:B------:R-:W-:Y:S04]  /*0300*/  STG.E.64 desc[UR4][R20.64+0x38], RZ ;  /* 0x000038ff14007986 */ /* 0x000fe8000c101b04 */
[----:B------:R-:W-:Y:S04]  /*0310*/  STG.E.64 desc[UR4][R20.64+0x40], RZ ;  /* 0x000040ff14007986 */ /* 0x000fe8000c101b04 */
[----:B------:R-:W-:Y:S01]  /*0320*/  STG.E.U8 desc[UR4][R4.64], RZ ;  /* 0x000000ff04007986 */ /* 0x000fe2000c101104 */
[----:B------:R-:W-:Y:S05]  /*0330*/  EXIT ;  /* 0x000000000000794d */ /* 0x000fea0003800000 */
.L_x_2:
[----:B------:R-:W0:Y:S01]  /*0340*/  MUFU.RCP64H R5, R23 ;  /* 0x0000001700057308 */ /* 0x000e220000001800 */
[----:B------:R-:W-:Y:S01]  /*0350*/  IMAD.MOV.U32 R4, RZ, RZ, 0x1 ;  /* 0x00000001ff047424 */ /* 0x000fe200078e00ff */
[----:B------:R-:W-:Y:S01]  /*0360*/  DMUL R36, R10, R12 ;  /* 0x0000000c0a247228 */ /* 0x000fe20000000000 */
[----:B------:R-:W-:Y:S01]  /*0370*/  FSETP.GEU.AND P1, PT, |R7|, 6.5827683646048100446e-37, PT ;  /* 0x036000000700780b */ /* 0x000fe20003f2e200 */
[----:B------:R-:W-:Y:S03]  /*0380*/  BSSY.RECONVERGENT B0, `(.L_x_3) ;  /* 0x000001b000007945 */ /* 0x000fe60003800200 */
[----:B0-----:R-:W-:-:S08]  /*0390*/  DFMA R16, -R22, R4, 1 ;  /* 0x3ff000001610742b */ /* 0x001fd00000000104 */
[----:B------:R-:W-:-:S08]  /*03a0*/  DFMA R16, R16, R16, R16 ;  /* 0x000000101010722b */ /* 0x000fd00000000010 */
[----:B------:R-:W-:-:S08]  /*03b0*/  DFMA R16, R4, R16, R4 ;  /* 0x000000100410722b */ /* 0x000fd00000000004 */
[----:B------:R-:W-:-:S08]  /*03c0*/  DFMA R4, -R22, R16, 1 ;  /* 0x3ff000001604742b */ /* 0x000fd00000000110 */
[----:B------:R-:W-:Y:S02]  /*03d0*/  DFMA R4, R16, R4, R16 ;  /* 0x000000041004722b */ /* 0x000fe40000000010 */
[C---:B------:R-:W-:Y:S02]  /*03e0*/  DMUL R16, R18.reuse, R28 ;  /* 0x0000001c12107228 */ /* 0x040fe40000000000 */
[-C--:B------:R-:W-:Y:S02]  /*03f0*/  DFMA R18, R18, R30.reuse, -R36 ;  /* 0x0000001e1212722b */ /* 0x080fe40000000824 */
[----:B------:R-:W-:Y:S02]  /*0400*/  DMUL R36, R14, R30 ;  /* 0x0000001e0e247228 */ /* 0x000fe40000000000 */
[----:B------:R-:W-:Y:S02]  /*0410*/  DMUL R38, R6, R4 ;  /* 0x0000000406267228 */ /* 0x000fe40000000000 */
[----:B------:R-:W-:-:S02]  /*0420*/  DFMA R16, R8, R12, -R16 ;  /* 0x0000000c0810722b */ /* 0x000fc40000000810 */
[----:B------:R-:W-:-:S04]  /*0430*/  DMUL R8, R8, R30 ;  /* 0x0000001e08087228 */ /* 0x000fc80000000000 */
[----:B------:R-:W-:-:S04]  /*0440*/  DFMA R40, -R22, R38, R6 ;  /* 0x000000261628722b */ /* 0x000fc80000000106 */
[----:B------:R-:W-:-:S04]  /*0450*/  DFMA R10, R10, R28, -R8 ;  /* 0x0000001c0a0a722b */ /* 0x000fc80000000808 */
[----:B------:R-:W-:Y:S02]  /*0460*/  DFMA R4, R4, R40, R38 ;  /* 0x000000280404722b */ /* 0x000fe40000000026 */
[-C--:B------:R-:W-:Y:S02]  /*0470*/  DMUL R38, R34, R12.reuse ;  /* 0x0000000c22267228 */ /* 0x080fe40000000000 */
[----:B------:R-:W-:-:S06]  /*0480*/  DFMA R12, R32, R12, -R36 ;  /* 0x0000000c200c722b */ /* 0x000fcc0000000824 */
[----:B------:R-:W-:Y:S01]  /*0490*/  FFMA R0, RZ, R23, R5 ;  /* 0x00000017ff007223 */ /* 0x000fe20000000005 */
[----:B------:R-:W-:-:S04]  /*04a0*/  DFMA R14, R14, R28, -R38 ;  /* 0x0000001c0e0e722b */ /* 0x000fc80000000826 */
[----:B------:R-:W-:-:S13]  /*04b0*/  FSETP.GT.AND P0, PT, |R0|, 1.469367938527859385e-39, PT ;  /* 0x001000000000780b */ /* 0x000fda0003f04200 */
[----:B------:R-:W-:Y:S05]  /*04c0*/  @P0 BRA P1, `(.L_x_4) ;  /* 0x0000000000180947 */ /* 0x000fea0000800000 */
[----:B------:R-:W-:Y:S01]  /*04d0*/  IMAD.MOV.U32 R4, RZ, RZ, R22 ;  /* 0x000000ffff047224 */ /* 0x000fe200078e0016 */
[----:B------:R-:W-:Y:S01]  /*04e0*/  MOV R0, 0x510 ;  /* 0x0000051000007802 */ /* 0x000fe20000000f00 */
[----:B------:R-:W-:-:S07]  /*04f0*/  IMAD.MOV.U32 R5, RZ, RZ, R23 ;  /* 0x000000ffff057224 */ /* 0x000fce00078e0017 */
[----:B------:R-:W-:Y:S05]  /*0500*/  CALL.REL.NOINC `($__internal_0_$__cuda_sm20_div_rn_f64_full) ;  /* 0x0000000c00307944 */ /* 0x000fea0003c00000 */
[----:B------:R-:W-:Y:S02]  /*0510*/  IMAD.MOV.U32 R4, RZ, RZ, R6 ;  /* 0x000000ffff047224 */ /* 0x000fe400078e0006 */
[----:B------:R-:W-:-:S07]  /*0520*/  IMAD.MOV.U32 R5, RZ, RZ, R7 ;  /* 0x000000ffff057224 */ /* 0x000fce00078e0007 */
.L_x_4:
[----:B------:R-:W-:Y:S05]  /*0530*/  BSYNC.RECONVERGENT B0 ;  /* 0x0000000000007941 */ /* 0x000fea0003800200 */
.L_x_3:
[----:B------:R-:W0:Y:S01]  /*0540*/  MUFU.RCP64H R7, R23 ;  /* 0x0000001700077308 */ /* 0x000e220000001800 */
[----:B------:R-:W-:Y:S01]  /*0550*/  IMAD.MOV.U32 R6, RZ, RZ, 0x1 ;  /* 0x00000001ff067424 */ /* 0x000fe200078e00ff */
[----:B------:R1:W-:Y:S01]  /*0560*/  STG.E.64 desc[UR4][R20.64], R4 ;  /* 0x0000000414007986 */ /* 0x0003e2000c101b04 */
[----:B------:R-:W-:Y:S01]  /*0570*/  FSETP.GEU.AND P1, PT, |R11|, 6.5827683646048100446e-37, PT ;  /* 0x036000000b00780b */ /* 0x000fe20003f2e200 */
[----:B------:R-:W-:Y:S01]  /*0580*/  DMUL R28, R32, R28 ;  /* 0x0000001c201c7228 */ /* 0x000fe20000000000 */
[----:B------:R-:W-:Y:S07]  /*0590*/  BSSY.RECONVERGENT B0, `(.L_x_5) ;  /* 0x0000013000007945 */ /* 0x000fee0003800200 */
[----:B------:R-:W-:-:S02]  /*05a0*/  DFMA R30, R34, R30, -R28 ;  /* 0x0000001e221e722b */ /* 0x000fc4000000081c */
[----:B0-----:R-:W-:-:S08]  /*05b0*/  DFMA R8, -R22, R6, 1 ;  /* 0x3ff000001608742b */ /* 0x001fd00000000106 */
[----:B------:R-:W-:-:S08]  /*05c0*/  DFMA R8, R8, R8, R8 ;  /* 0x000000080808722b */ /* 0x000fd00000000008 */
[----:B------:R-:W-:-:S08]  /*05d0*/  DFMA R8, R6, R8, R6 ;  /* 0x000000080608722b */ /* 0x000fd00000000006 */
[----:B------:R-:W-:-:S08]  /*05e0*/  DFMA R6, -R22, R8, 1 ;  /* 0x3ff000001606742b */ /* 0x000fd00000000108 */
[----:B------:R-:W-:-:S08]  /*05f0*/  DFMA R36, R8, R6, R8 ;  /* 0x000000060824722b */ /* 0x000fd00000000008 */
[----:B------:R-:W-:-:S08]  /*0600*/  DMUL R6, R36, R10 ;  /* 0x0000000a24067228 */ /* 0x000fd00000000000 */
[----:B------:R-:W-:-:S08]  /*0610*/  DFMA R8, -R22, R6, R10 ;  /* 0x000000061608722b */ /* 0x000fd0000000010a */
[----:B------:R-:W-:-:S10]  /*0620*/  DFMA R6, R36, R8, R6 ;  /* 0x000000082406722b */ /* 0x000fd40000000006 */
[----:B------:R-:W-:-:S05]  /*0630*/  FFMA R0, RZ, R23, R7 ;  /* 0x00000017ff007223 */ /* 0x000fca0000000007 */
[----:B------:R-:W-:-:S13]  /*0640*/  FSETP.GT.AND P0, PT, |R0|, 1.469367938527859385e-39, PT ;  /* 0x001000000000780b */ /* 0x000fda0003f04200 */
[----:B-1----:R-:W-:Y:S05]  /*0650*/  @P0 BRA P1, `(.L_x_6) ;  /* 0x0000000000180947 */ /* 0x002fea0000800000 */
[----:B------:R-:W-:Y:S01]  /*0660*/  MOV R6, R10 ;  /* 0x0000000a00067202 */ /* 0x000fe20000000f00 */
[----:B------:R-:W-:Y:S01]  /*0670*/  IMAD.MOV.U32 R7, RZ, RZ, R11 ;  /* 0x000000ffff077224 */ /* 0x000fe200078e000b */
[----:B------:R-:W-:Y:S01]  /*0680*/  MOV R0, 0x6c0 ;  /* 0x000006c000007802 */ /* 0x000fe20000000f00 */
[----:B------:R-:W-:Y:S02]  /*0690*/  IMAD.MOV.U32 R4, RZ, RZ, R22 ;  /* 0x000000ffff047224 */ /* 0x000fe400078e0016 */
[----:B------:R-:W-:-:S07]  /*06a0*/  IMAD.MOV.U32 R5, RZ, RZ, R23 ;  /* 0x000000ffff057224 */ /* 0x000fce00078e0017 */
[----:B------:R-:W-:Y:S05]  /*06b0*/  CALL.REL.NOINC `($__internal_0_$__cuda_sm20_div_rn_f64_full) ;  /* 0x0000000800c47944 */ /* 0x000fea0003c00000 */
.L_x_6:
[----:B------:R-:W-:Y:S05]  /*06c0*/  BSYNC.RECONVERGENT B0 ;  /* 0x0000000000007941 */ /* 0x000fea0003800200 */
.L_x_5:
[----:B------:R-:W0:Y:S01]  /*06d0*/  MUFU.RCP64H R5, R23 ;  /* 0x0000001700057308 */ /* 0x000e220000001800 */
[----:B------:R-:W-:Y:S01]  /*06e0*/  IMAD.MOV.U32 R4, RZ, RZ, 0x1 ;  /* 0x00000001ff047424 */ /* 0x000fe200078e00ff */
[----:B------:R1:W-:Y:S01]  /*06f0*/  STG.E.64 desc[UR4][R20.64+0x8], R6 ;  /* 0x0000080614007986 */ /* 0x0003e2000c101b04 */
[----:B------:R-:W-:Y:S01]  /*0700*/  FSETP.GEU.AND P1, PT, |R31|, 6.5827683646048100446e-37, PT ;  /* 0x036000001f00780b */ /* 0x000fe20003f2e200 */
[----:B------:R-:W-:Y:S03]  /*0710*/  BSSY.RECONVERGENT B0, `(.L_x_7) ;  /* 0x0000014000007945 */ /* 0x000fe60003800200 */
        /* <DEDUP_REMOVED lines=11> */
[----:B------:R-:W-:Y:S01]  /*07d0*/  IMAD.MOV.U32 R6, RZ, RZ, R30 ;  /* 0x000000ffff067224 */ /* 0x000fe200078e001e */
[----:B------:R-:W-:Y:S01]  /*07e0*/  MOV R7, R31 ;  /* 0x0000001f00077202 */ /* 0x000fe20000000f00 */
[----:B------:R-:W-:Y:S01]  /*07f0*/  IMAD.MOV.U32 R4, RZ, RZ, R22 ;  /* 0x000000ffff047224 */ /* 0x000fe200078e0016 */
[----:B------:R-:W-:Y:S01]  /*0800*/  MOV R0, 0x830 ;  /* 0x0000083000007802 */ /* 0x000fe20000000f00 */
[----:B------:R-:W-:-:S07]  /*0810*/  IMAD.MOV.U32 R5, RZ, RZ, R23 ;  /* 0x000000ffff057224 */ /* 0x000fce00078e0017 */
[----:B------:R-:W-:Y:S05]  /*0820*/  CALL.REL.NOINC `($__internal_0_$__cuda_sm20_div_rn_f64_full) ;  /* 0x0000000800687944 */ /* 0x000fea0003c00000 */
[----:B------:R-:W-:Y:S02]  /*0830*/  IMAD.MOV.U32 R4, RZ, RZ, R6 ;  /* 0x000000ffff047224 */ /* 0x000fe400078e0006 */
[----:B------:R-:W-:-:S07]  /*0840*/  IMAD.MOV.U32 R5, RZ, RZ, R7 ;  /* 0x000000ffff057224 */ /* 0x000fce00078e0007 */
.L_x_8:
[----:B------:R-:W-:Y:S05]  /*0850*/  BSYNC.RECONVERGENT B0 ;  /* 0x0000000000007941 */ /* 0x000fea0003800200 */
.L_x_7:
        /* <DEDUP_REMOVED lines=22> */
.L_x_10:
[----:B------:R-:W-:Y:S05]  /*09c0*/  BSYNC.RECONVERGENT B0 ;  /* 0x0000000000007941 */ /* 0x000fea0003800200 */
.L_x_9:
        /* <DEDUP_REMOVED lines=24> */
.L_x_12:
[----:B------:R-:W-:Y:S05]  /*0b50*/  BSYNC.RECONVERGENT B0 ;  /* 0x0000000000007941 */ /* 0x000fea0003800200 */
.L_x_11:
        /* <DEDUP_REMOVED lines=22> */
.L_x_14:
[----:B------:R-:W-:Y:S05]  /*0cc0*/  BSYNC.RECONVERGENT B0 ;  /* 0x0000000000007941 */ /* 0x000fea0003800200 */
.L_x_13:
        /* <DEDUP_REMOVED lines=24> */
.L_x_16:
[----:B------:R-:W-:Y:S05]  /*0e50*/  BSYNC.RECONVERGENT B0 ;  /* 0x0000000000007941 */ /* 0x000fea0003800200 */
.L_x_15:
        /* <DEDUP_REMOVED lines=22> */
.L_x_18:
[----:B------:R-:W-:Y:S05]  /*0fc0*/  BSYNC.RECONVERGENT B0 ;  /* 0x0000000000007941 */ /* 0x000fea0003800200 */
.L_x_17:
        /* <DEDUP_REMOVED lines=24> */
.L_x_20:
[----:B------:R-:W-:Y:S05]  /*1150*/  BSYNC.RECONVERGENT B0 ;  /* 0x0000000000007941 */ /* 0x000fea0003800200 */
.L_x_19:
[----:B------:R-:W0:Y:S01]  /*1160*/  LDCU.64 UR6, c[0x0][0x390] ;  /* 0x00007200ff0677ac */ /* 0x000e220008000a00 */
[----:B------:R-:W-:Y:S01]  /*1170*/  IMAD.MOV.U32 R3, RZ, RZ, 0x1 ;  /* 0x00000001ff037424 */ /* 0x000fe200078e00ff */
[----:B------:R-:W-:Y:S01]  /*1180*/  STG.E.64 desc[UR4][R20.64+0x40], R4 ;  /* 0x0000400414007986 */ /* 0x000fe2000c101b04 */
[----:B0-----:R-:W-:-:S04]  /*1190*/  IADD3 R6, P0, PT, R2, UR6, RZ ;  /* 0x0000000602067c10 */ /* 0x001fc8000ff1e0ff */
[----:B------:R-:W-:-:S05]  /*11a0*/  LEA.HI.X.SX32 R7, R2, UR7, 0x1, P0 ;  /* 0x0000000702077c11 */ /* 0x000fca00080f0eff */
[----:B------:R-:W-:Y:S01]  /*11b0*/  STG.E.U8 desc[UR4][R6.64], R3 ;  /* 0x0000000306007986 */ /* 0x000fe2000c101104 */
[----:B------:R-:W-:Y:S05]  /*11c0*/  EXIT ;  /* 0x000000000000794d */ /* 0x000fea0003800000 */
        .weak           $__internal_0_$__cuda_sm20_div_rn_f64_full
        .type           $__internal_0_$__cuda_sm20_div_rn_f64_full,@function
        .size           $__internal_0_$__cuda_sm20_div_rn_f64_full,(.L_x_58 - $__internal_0_$__cuda_sm20_div_rn_f64_full)
$__internal_0_$__cuda_sm20_div_rn_f64_full:
[----:B------:R-:W-:Y:S01]  /*11d0*/  IMAD.MOV.U32 R9, RZ, RZ, R7 ;  /* 0x000000ffff097224 */ /* 0x000fe200078e0007 */
[----:B------:R-:W-:Y:S01]  /*11e0*/  FSETP.GEU.AND P0, PT, |R5|, 1.469367938527859385e-39, PT ;  /* 0x001000000500780b */ /* 0x000fe20003f0e200 */
[----:B------:R-:W-:Y:S01]  /*11f0*/  IMAD.MOV.U32 R44, RZ, RZ, 0x1ca00000 ;  /* 0x1ca00000ff2c7424 */ /* 0x000fe200078e00ff */
[----:B------:R-:W-:Y:S01]  /*1200*/  MOV R8, R6 ;  /* 0x0000000600087202 */ /* 0x000fe20000000f00 */
[----:B------:R-:W-:Y:S01]  /*1210*/  BSSY.RECONVERGENT B1, `(.L_x_21) ;  /* 0x0000055000017945 */ /* 0x000fe20003800200 */
[----:B------:R-:W-:Y:S02]  /*1220*/  FSETP.GEU.AND P2, PT, |R9|, 1.469367938527859385e-39, PT ;  /* 0x001000000900780b */ /* 0x000fe40003f4e200 */
[----:B------:R-:W-:Y:S02]  /*1230*/  LOP3.LUT R6, R5, 0x800fffff, RZ, 0xc0, !PT ;  /* 0x800fffff05067812 */ /* 0x000fe400078ec0ff */
[----:B------:R-:W-:Y:S02]  /*1240*/  LOP3.LUT R3, R9, 0x7ff00000, RZ, 0xc0, !PT ;  /* 0x7ff0000009037812 */ /* 0x000fe400078ec0ff */
[----:B------:R-:W-:Y:S01]  /*1250*/  LOP3.LUT R7, R6, 0x3ff00000, RZ, 0xfc, !PT ;  /* 0x3ff0000006077812 */ /* 0x000fe200078efcff */
[----:B------:R-:W-:Y:S01]  /*1260*/  IMAD.MOV.U32 R6, RZ, RZ, R4 ;  /* 0x000000ffff067224 */ /* 0x000fe200078e0004 */
[----:B------:R-:W-:Y:S01]  /*1270*/  LOP3.LUT R45, R5, 0x7ff00000, RZ, 0xc0, !PT ;  /* 0x7ff00000052d7812 */ /* 0x000fe200078ec0ff */
[----:B------:R-:W-:Y:S01]  /*1280*/  @!P0 DMUL R6, R4, 8.98846567431157953865e+307 ;  /* 0x7fe0000004068828 */ /* 0x000fe20000000000 */
[----:B------:R-:W-:-:S02]  /*1290*/  MOV R38, 0x1 ;  /* 0x0000000100267802 */ /* 0x000fc40000000f00 */
[----:B------:R-:W-:Y:S01]  /*12a0*/  ISETP.GE.U32.AND P1, PT, R3, R45, PT ;  /* 0x0000002d0300720c */ /* 0x000fe20003f26070 */
[----:B------:R-:W-:Y:S01]  /*12b0*/  @!P2 IMAD.MOV.U32 R40, RZ, RZ, RZ ;  /* 0x000000ffff28a224 */ /* 0x000fe200078e00ff */
[----:B------:R-:W-:Y:S01]  /*12c0*/  @!P2 LOP3.LUT R36, R5, 0x7ff00000, RZ, 0xc0, !PT ;  /* 0x7ff000000524a812 */ /* 0x000fe200078ec0ff */
[----:B------:R-:W0:Y:S01]  /*12d0*/  MUFU.RCP64H R39, R7 ;  /* 0x0000000700277308 */ /* 0x000e220000001800 */
[C---:B------:R-:W-:Y:S02]  /*12e0*/  SEL R37, R44.reuse, 0x63400000, !P1 ;  /* 0x634000002c257807 */ /* 0x040fe40004800000 */
[----:B------:R-:W-:Y:S01]  /*12f0*/  @!P2 ISETP.GE.U32.AND P3, PT, R3, R36, PT ;  /* 0x000000240300a20c */ /* 0x000fe20003f66070 */
[----:B------:R-:W-:Y:S01]  /*1300*/  IMAD.MOV.U32 R36, RZ, RZ, R8 ;  /* 0x000000ffff247224 */ /* 0x000fe200078e0008 */
[----:B------:R-:W-:Y:S02]  /*1310*/  LOP3.LUT R37, R37, 0x800fffff, R9, 0xf8, !PT ;  /* 0x800fffff25257812 */ /* 0x000fe400078ef809 */
[----:B------:R-:W-:-:S02]  /*1320*/  @!P2 SEL R41, R44, 0x63400000, !P3 ;  /* 0x634000002c29a807 */ /* 0x000fc40005800000 */
[----:B------:R-:W-:Y:S02]  /*1330*/  @!P0 LOP3.LUT R45, R7, 0x7ff00000, RZ, 0xc0, !PT ;  /* 0x7ff00000072d8812 */ /* 0x000fe400078ec0ff */
[----:B------:R-:W-:-:S04]  /*1340*/  @!P2 LOP3.LUT R41, R41, 0x80000000, R9, 0xf8, !PT ;  /* 0x800000002929a812 */ /* 0x000fc800078ef809 */
[----:B------:R-:W-:-:S06]  /*1350*/  @!P2 LOP3.LUT R41, R41, 0x100000, RZ, 0xfc, !PT ;  /* 0x001000002929a812 */ /* 0x000fcc00078efcff */
[----:B------:R-:W-:Y:S02]  /*1360*/  @!P2 DFMA R36, R36, 2, -R40 ;  /* 0x400000002424a82b */ /* 0x000fe40000000828 */
[----:B0-----:R-:W-:-:S08]  /*1370*/  DFMA R40, R38, -R6, 1 ;  /* 0x3ff000002628742b */ /* 0x001fd00000000806 */
[----:B------:R-:W-:-:S08]  /*1380*/  DFMA R40, R40, R40, R40 ;  /* 0x000000282828722b */ /* 0x000fd00000000028 */
[----:B------:R-:W-:-:S08]  /*1390*/  DFMA R40, R38, R40, R38 ;  /* 0x000000282628722b */ /* 0x000fd00000000026 */
[----:B------:R-:W-:-:S08]  /*13a0*/  DFMA R38, R40, -R6, 1 ;  /* 0x3ff000002826742b */ /* 0x000fd00000000806 */
[----:B------:R-:W-:-:S08]  /*13b0*/  DFMA R38, R40, R38, R40 ;  /* 0x000000262826722b */ /* 0x000fd00000000028 */
[----:B------:R-:W-:-:S08]  /*13c0*/  DMUL R40, R38, R36 ;  /* 0x0000002426287228 */ /* 0x000fd00000000000 */
[----:B------:R-:W-:-:S08]  /*13d0*/  DFMA R42, R40, -R6, R36 ;  /* 0x80000006282a722b */ /* 0x000fd00000000024 */
[----:B------:R-:W-:Y:S01]  /*13e0*/  DFMA R42, R38, R42, R40 ;  /* 0x0000002a262a722b */ /* 0x000fe20000000028 */
[----:B------:R-:W-:Y:S01]  /*13f0*/  IMAD.MOV.U32 R38, RZ, RZ, R3 ;  /* 0x000000ffff267224 */ /* 0x000fe200078e0003 */
[----:B------:R-:W-:-:S05]  /*1400*/  @!P2 LOP3.LUT R38, R37, 0x7ff00000, RZ, 0xc0, !PT ;  /* 0x7ff000002526a812 */ /* 0x000fca00078ec0ff */
[----:B------:R-:W-:-:S05]  /*1410*/  VIADD R39, R38, 0xffffffff ;  /* 0xffffffff26277836 */ /* 0x000fca0000000000 */
[----:B------:R-:W-:Y:S01]  /*1420*/  ISETP.GT.U32.AND P0, PT, R39, 0x7feffffe, PT ;  /* 0x7feffffe2700780c */ /* 0x000fe20003f04070 */
[----:B------:R-:W-:-:S05]  /*1430*/  VIADD R39, R45, 0xffffffff ;  /* 0xffffffff2d277836 */ /* 0x000fca0000000000 */
[----:B------:R-:W-:-:S13]  /*1440*/  ISETP.GT.U32.OR P0, PT, R39, 0x7feffffe, P0 ;  /* 0x7feffffe2700780c */ /* 0x000fda0000704470 */
[----:B------:R-:W-:Y:S05]  /*1450*/  @P0 BRA `(.L_x_22) ;  /* 0x00000000006c0947 */ /* 0x000fea0003800000 */
[----:B------:R-:W-:-:S04]  /*1460*/  LOP3.LUT R38, R5, 0x7ff00000, RZ, 0xc0, !PT ;  /* 0x7ff0000005267812 */ /* 0x000fc800078ec0ff */
[CC--:B------:R-:W-:Y:S02]  /*1470*/  VIADDMNMX R8, R3.reuse, -R38.reuse, 0xb9600000, !PT ;  /* 0xb960000003087446 */ /* 0x0c0fe40007800926 */
[----:B------:R-:W-:Y:S02]  /*1480*/  ISETP.GE.U32.AND P0, PT, R3, R38, PT ;  /* 0x000000260300720c */ /* 0x000fe40003f06070 */
[----:B------:R-:W-:Y:S02]  /*1490*/  VIMNMX R3, PT, PT, R8, 0x46a00000, PT ;  /* 0x46a0000008037848 */ /* 0x000fe40003fe0100 */
[----:B------:R-:W-:Y:S02]  /*14a0*/  SEL R44, R44, 0x63400000, !P0 ;  /* 0x634000002c2c7807 */ /* 0x000fe40004000000 */
[----:B------:R-:W-:-:S03]  /*14b0*/  MOV R8, RZ ;  /* 0x000000ff00087202 */ /* 0x000fc60000000f00 */
[----:B------:R-:W-:-:S04]  /*14c0*/  IMAD.IADD R3, R3, 0x1, -R44 ;  /* 0x0000000103037824 */ /* 0x000fc800078e0a2c */
[----:B------:R-:W-:-:S06]  /*14d0*/  VIADD R9, R3, 0x7fe00000 ;  /* 0x7fe0000003097836 */ /* 0x000fcc0000000000 */
[----:B------:R-:W-:-:S10]  /*14e0*/  DMUL R40, R42, R8 ;  /* 0x000000082a287228 */ /* 0x000fd40000000000 */
[----:B------:R-:W-:-:S13]  /*14f0*/  FSETP.GTU.AND P0, PT, |R41|, 1.469367938527859385e-39, PT ;  /* 0x001000002900780b */ /* 0x000fda0003f0c200 */
[----:B------:R-:W-:Y:S05]  /*1500*/  @P0 BRA `(.L_x_23) ;  /* 0x0000000000940947 */ /* 0x000fea0003800000 */
[----:B------:R-:W-:Y:S01]  /*1510*/  DFMA R6, R42, -R6, R36 ;  /* 0x800000062a06722b */ /* 0x000fe20000000024 */
[----:B------:R-:W-:-:S09]  /*1520*/  IMAD.MOV.U32 R8, RZ, RZ, RZ ;  /* 0x000000ffff087224 */ /* 0x000fd200078e00ff */
[C---:B------:R-:W-:Y:S02]  /*1530*/  FSETP.NEU.AND P0, PT, R7.reuse, RZ, PT ;  /* 0x000000ff0700720b */ /* 0x040fe40003f0d000 */
[----:B------:R-:W-:-:S04]  /*1540*/  LOP3.LUT R5, R7, 0x80000000, R5, 0x48, !PT ;  /* 0x8000000007057812 */ /* 0x000fc800078e4805 */
[----:B------:R-:W-:-:S07]  /*1550*/  LOP3.LUT R9, R5, R9, RZ, 0xfc, !PT ;  /* 0x0000000905097212 */ /* 0x000fce00078efcff */
[----:B------:R-:W-:Y:S05]  /*1560*/  @!P0 BRA `(.L_x_23) ;  /* 0x00000000007c8947 */ /* 0x000fea0003800000 */
[----:B------:R-:W-:Y:S01]  /*1570*/  IMAD.MOV R7, RZ, RZ, -R3 ;  /* 0x000000ffff077224 */ /* 0x000fe200078e0a03 */
[----:B------:R-:W-:Y:S01]  /*1580*/  DMUL.RP R8, R42, R8 ;  /* 0x000000082a087228 */ /* 0x000fe20000008000 */
[----:B------:R-:W-:Y:S01]  /*1590*/  IMAD.MOV.U32 R6, RZ, RZ, RZ ;  /* 0x000000ffff067224 */ /* 0x000fe200078e00ff */
[----:B------:R-:W-:-:S05]  /*15a0*/  IADD3 R3, PT, PT, -R3, -0x43300000, RZ ;  /* 0xbcd0000003037810 */ /* 0x000fca0007ffe1ff */
[----:B------:R-:W-:-:S03]  /*15b0*/  DFMA R6, R40, -R6, R42 ;  /* 0x800000062806722b */ /* 0x000fc6000000002a */
[----:B------:R-:W-:-:S07]  /*15c0*/  LOP3.LUT R5, R9, R5, RZ, 0x3c, !PT ;  /* 0x0000000509057212 */ /* 0x000fce00078e3cff */
[----:B------:R-:W-:-:S04]  /*15d0*/  FSETP.NEU.AND P0, PT, |R7|, R3, PT ;  /* 0x000000030700720b */ /* 0x000fc80003f0d200 */
[----:B------:R-:W-:Y:S02]  /*15e0*/  FSEL R40, R8, R40, !P0 ;  /* 0x0000002808287208 */ /* 0x000fe40004000000 */
[----:B------:R-:W-:Y:S01]  /*15f0*/  FSEL R41, R5, R41, !P0 ;  /* 0x0000002905297208 */ /* 0x000fe20004000000 */
[----:B------:R-:W-:Y:S06]  /*1600*/  BRA `(.L_x_23) ;  /* 0x0000000000547947 */ /* 0x000fec0003800000 */
.L_x_22:
[----:B------:R-:W-:-:S14]  /*1610*/  DSETP.NAN.AND P0, PT, R8, R8, PT ;  /* 0x000000080800722a */ /* 0x000fdc0003f08000 */
[----:B------:R-:W-:Y:S05]  /*1620*/  @P0 BRA `(.L_x_24) ;  /* 0x0000000000440947 */ /* 0x000fea0003800000 */
[----:B------:R-:W-:-:S14]  /*1630*/  DSETP.NAN.AND P0, PT, R4, R4, PT ;  /* 0x000000040400722a */ /* 0x000fdc0003f08000 */
[----:B------:R-:W-:Y:S05]  /*1640*/  @P0 BRA `(.L_x_25) ;  /* 0x0000000000300947 */ /* 0x000fea0003800000 */
[----:B------:R-:W-:Y:S01]  /*1650*/  ISETP.NE.AND P0, PT, R38, R45, PT ;  /* 0x0000002d2600720c */ /* 0x000fe20003f05270 */
[----:B------:R-:W-:Y:S02]  /*1660*/  IMAD.MOV.U32 R40, RZ, RZ, 0x0 ;  /* 0x00000000ff287424 */ /* 0x000fe400078e00ff */
[----:B------:R-:W-:-:S10]  /*1670*/  IMAD.MOV.U32 R41, RZ, RZ, -0x80000 ;  /* 0xfff80000ff297424 */ /* 0x000fd400078e00ff */
[----:B------:R-:W-:Y:S05]  /*1680*/  @!P0 BRA `(.L_x_23) ;  /* 0x0000000000348947 */ /* 0x000fea0003800000 */
[----:B------:R-:W-:Y:S02]  /*1690*/  ISETP.NE.AND P0, PT, R38, 0x7ff00000, PT ;  /* 0x7ff000002600780c */ /* 0x000fe40003f05270 */
[----:B------:R-:W-:Y:S02]  /*16a0*/  LOP3.LUT R41, R9, 0x80000000, R5, 0x48, !PT ;  /* 0x8000000009297812 */ /* 0x000fe400078e4805 */
[----:B------:R-:W-:-:S13]  /*16b0*/  ISETP.EQ.OR P0, PT, R45, RZ, !P0 ;  /* 0x000000ff2d00720c */ /* 0x000fda0004702670 */
[----:B------:R-:W-:Y:S02]  /*16c0*/  @P0 LOP3.LUT R3, R41, 0x7ff00000, RZ, 0xfc, !PT ;  /* 0x7ff0000029030812 */ /* 0x000fe400078efcff */
[----:B------:R-:W-:Y:S01]  /*16d0*/  @!P0 MOV R40, RZ ;  /* 0x000000ff00288202 */ /* 0x000fe20000000f00 */
[----:B------:R-:W-:Y:S02]  /*16e0*/  @P0 IMAD.MOV.U32 R40, RZ, RZ, RZ ;  /* 0x000000ffff280224 */ /* 0x000fe400078e00ff */
[----:B------:R-:W-:Y:S01]  /*16f0*/  @P0 IMAD.MOV.U32 R41, RZ, RZ, R3 ;  /* 0x000000ffff290224 */ /* 0x000fe200078e0003 */
[----:B------:R-:W-:Y:S06]  /*1700*/  BRA `(.L_x_23) ;  /* 0x0000000000147947 */ /* 0x000fec0003800000 */
.L_x_25:
[----:B------:R-:W-:Y:S01]  /*1710*/  LOP3.LUT R41, R5, 0x80000, RZ, 0xfc, !PT ;  /* 0x0008000005297812 */ /* 0x000fe200078efcff */
[----:B------:R-:W-:Y:S01]  /*1720*/  IMAD.MOV.U32 R40, RZ, RZ, R4 ;  /* 0x000000ffff287224 */ /* 0x000fe200078e0004 */
[----:B------:R-:W-:Y:S06]  /*1730*/  BRA `(.L_x_23) ;  /* 0x0000000000087947 */ /* 0x000fec0003800000 */
.L_x_24:
[----:B------:R-:W-:Y:S01]  /*1740*/  LOP3.LUT R41, R9, 0x80000, RZ, 0xfc, !PT ;  /* 0x0008000009297812 */ /* 0x000fe200078efcff */
[----:B------:R-:W-:-:S07]  /*1750*/  IMAD.MOV.U32 R40, RZ, RZ, R8 ;  /* 0x000000ffff287224 */ /* 0x000fce00078e0008 */
.L_x_23:
[----:B------:R-:W-:Y:S05]  /*1760*/  BSYNC.RECONVERGENT B1 ;  /* 0x0000000000017941 */ /* 0x000fea0003800200 */
.L_x_21:
[----:B------:R-:W-:Y:S01]  /*1770*/  IMAD.MOV.U32 R4, RZ, RZ, R0 ;  /* 0x000000ffff047224 */ /* 0x000fe200078e0000 */
[----:B------:R-:W-:Y:S01]  /*1780*/  MOV R6, R40 ;  /* 0x0000002800067202 */ /* 0x000fe20000000f00 */
[----:B------:R-:W-:Y:S02]  /*1790*/  IMAD.MOV.U32 R5, RZ, RZ, 0x0 ;  /* 0x00000000ff057424 */ /* 0x000fe400078e00ff */
[----:B------:R-:W-:Y:S02]  /*17a0*/  IMAD.MOV.U32 R7, RZ, RZ, R41 ;  /* 0x000000ffff077224 */ /* 0x000fe400078e0029 */
[----:B------:R-:W-:Y:S05]  /*17b0*/  RET.REL.NODEC R4 `(_Z9cu3x3MInvIdEvPKT_PS0_Pbi) ;  /* 0xffffffe804107950 */ /* 0x000fea0003c3ffff */
.L_x_26:
        /* <DEDUP_REMOVED lines=12> */
.L_x_58:


//--------------------- .text._Z9cu3x3MInvIfEvPKT_PS0_Pbi --------------------------
	.section	.text._Z9cu3x3MInvIfEvPKT_PS0_Pbi,"ax",@progbits
	.align	128
        .global         _Z9cu3x3MInvIfEvPKT_PS0_Pbi
        .type           _Z9cu3x3MInvIfEvPKT_PS0_Pbi,@function
        .size           _Z9cu3x3MInvIfEvPKT_PS0_Pbi,(.L_x_59 - _Z9cu3x3MInvIfEvPKT_PS0_Pbi)
        .other          _Z9cu3x3MInvIfEvPKT_PS0_Pbi,@"STO_CUDA_ENTRY STV_DEFAULT"
_Z9cu3x3MInvIfEvPKT_PS0_Pbi:
.text._Z9cu3x3MInvIfEvPKT_PS0_Pbi:
        /* <DEDUP_REMOVED lines=10> */
[----:B------:R-:W-:-:S04]  /*00a0*/  IMAD R3, R12, 0x9, RZ ;  /* 0x000000090c037824 */ /* 0x000fc800078e02ff */
[----:B0-----:R-:W-:-:S05]  /*00b0*/  IMAD.WIDE R4, R3, 0x4, R4 ;  /* 0x0000000403047825 */ /* 0x001fca00078e0204 */
[----:B-1----:R-:W2:Y:S04]  /*00c0*/  LDG.E R14, desc[UR4][R4.64+0x14] ;  /* 0x00001404040e7981 */ /* 0x002ea8000c1e1900 */
[----:B------:R-:W2:Y:S04]  /*00d0*/  LDG.E R9, desc[UR4][R4.64+0x1c] ;  /* 0x00001c0404097981 */ /* 0x000ea8000c1e1900 */
[----:B------:R-:W3:Y:S04]  /*00e0*/  LDG.E R8, desc[UR4][R4.64+0x20] ;  /* 0x0000200404087981 */ /* 0x000ee8000c1e1900 */
[----:B------:R-:W3:Y:S04]  /*00f0*/  LDG.E R18, desc[UR4][R4.64+0xc] ;  /* 0x00000c0404127981 */ /* 0x000ee8000c1e1900 */
[----:B------:R-:W4:Y:S04]  /*0100*/  LDG.E R15, desc[UR4][R4.64+0x10] ;  /* 0x00001004040f7981 */ /* 0x000f28000c1e1900 */
[----:B------:R-:W5:Y:S04]  /*0110*/  LDG.E R19, desc[UR4][R4.64+0x18] ;  /* 0x0000180404137981 */ /* 0x000f68000c1e1900 */
[----:B------:R-:W5:Y:S04]  /*0120*/  LDG.E R6, desc[UR4][R4.64] ;  /* 0x0000000404067981 */ /* 0x000f68000c1e1900 */
[----:B------:R-:W5:Y:S04]  /*0130*/  LDG.E R17, desc[UR4][R4.64+0x4] ;  /* 0x0000040404117981 */ /* 0x000f68000c1e1900 */
[----:B------:R-:W5:Y:S01]  /*0140*/  LDG.E R16, desc[UR4][R4.64+0x8] ;  /* 0x0000080404107981 */ /* 0x000f62000c1e1900 */
[----:B------:R-:W-:Y:S01]  /*0150*/  UMOV UR6, 0xeb1c432d ;  /* 0xeb1c432d00067882 */ /* 0x000fe20000000000 */
[----:B------:R-:W-:Y:S01]  /*0160*/  UMOV UR7, 0x3f1a36e2 ;  /* 0x3f1a36e200077882 */ /* 0x000fe20000000000 */
[----:B--2---:R-:W-:Y:S01]  /*0170*/  FMUL R0, R14, R9 ;  /* 0x000000090e007220 */ /* 0x004fe20000400000 */
[----:B---3--:R-:W-:-:S03]  /*0180*/  FMUL R11, R8, R18 ;  /* 0x00000012080b7220 */ /* 0x008fc60000400000 */
[C---:B----4-:R-:W-:Y:S01]  /*0190*/  FFMA R7, R15.reuse, R8, -R0 ;  /* 0x000000080f077223 */ /* 0x050fe20000000800 */
[-C--:B-----5:R-:W-:Y:S01]  /*01a0*/  FFMA R0, R14, R19.reuse, -R11 ;  /* 0x000000130e007223 */ /* 0x0a0fe2000000080b */
[----:B------:R-:W-:Y:S02]  /*01b0*/  FMUL R2, R15, R19 ;  /* 0x000000130f027220 */ /* 0x000fe40000400000 */
[----:B------:R-:W-:Y:S02]  /*01c0*/  FMUL R11, R7, R6 ;  /* 0x00000006070b7220 */ /* 0x000fe40000400000 */
[----:B------:R-:W-:Y:S02]  /*01d0*/  FFMA R2, R9, R18, -R2 ;  /* 0x0000001209027223 */ /* 0x000fe40000000802 */
[----:B------:R-:W-:-:S04]  /*01e0*/  FFMA R11, R0, R17, R11 ;  /* 0x00000011000b7223 */ /* 0x000fc8000000000b */
[----:B------:R-:W-:Y:S02]  /*01f0*/  FFMA R13, R2, R16, R11 ;  /* 0x00000010020d7223 */ /* 0x000fe4000000000b */
[----:B------:R-:W0:Y:S02]  /*0200*/  LDC.64 R10, c[0x0][0x388] ;  /* 0x0000e200ff0a7b82 */ /* 0x000e240000000a00 */
[----:B------:R-:W1:Y:S02]  /*0210*/  F2F.F64.F32 R4, |R13| ;  /* 0x4000000d00047310 */ /* 0x000e640000201800 */
[----:B-1----:R-:W-:Y:S01]  /*0220*/  DSETP.GEU.AND P0, PT, R4, UR6, PT ;  /* 0x0000000604007e2a */ /* 0x002fe2000bf0e000 */
[----:B0-----:R-:W-:-:S13]  /*0230*/  IMAD.WIDE R10, R3, 0x4, R10 ;  /* 0x00000004030a7825 */ /* 0x001fda00078e020a */
[----:B------:R-:W-:Y:S05]  /*0240*/  @P0 BRA `(.L_x_27) ;  /* 0x0000000000380947 */ /* 0x000fea0003800000 */
[----:B------:R-:W0:Y:S01]  /*0250*/  LDCU.64 UR6, c[0x0][0x390] ;  /* 0x00007200ff0677ac */ /* 0x000e220008000a00 */
[----:B------:R-:W-:Y:S04]  /*0260*/  STG.E desc[UR4][R10.64], RZ ;  /* 0x000000ff0a007986 */ /* 0x000fe8000c101904 */
[----:B------:R-:W-:Y:S04]  /*0270*/  STG.E desc[UR4][R10.64+0x4], RZ ;  /* 0x000004ff0a007986 */ /* 0x000fe8000c101904 */
[----:B------:R-:W-:Y:S04]  /*0280*/  STG.E desc[UR4][R10.64+0x8], RZ ;  /* 0x000008ff0a007986 */ /* 0x000fe8000c101904 */
[----:B------:R-:W-:Y:S04]  /*0290*/  STG.E desc[UR4][R10.64+0xc], RZ ;  /* 0x00000cff0a007986 */ /* 0x000fe8000c101904 */
[----:B------:R-:W-:Y:S01]  /*02a0*/  STG.E desc[UR4][R10.64+0x10], RZ ;  /* 0x000010ff0a007986 */ /* 0x000fe2000c101904 */
[----:B0-----:R-:W-:-:S03]  /*02b0*/  IADD3 R2, P0, PT, R12, UR6, RZ ;  /* 0x000000060c027c10 */ /* 0x001fc6000ff1e0ff */
[----:B------:R-:W-:Y:S01]  /*02c0*/  STG.E desc[UR4][R10.64+0x14], RZ ;  /* 0x000014ff0a007986 */ /* 0x000fe2000c101904 */
[----:B------:R-:W-:-:S03]  /*02d0*/  LEA.HI.X.SX32 R3, R12, UR7, 0x1, P0 ;  /* 0x000000070c037c11 */ /* 0x000fc600080f0eff */
[----:B------:R-:W-:Y:S04]  /*02e0*/  STG.E desc[UR4][R10.64+0x18], RZ ;  /* 0x000018ff0a007986 */ /* 0x000fe8000c101904 */
[----:B------:R-:W-:Y:S04]  /*02f0*/  STG.E desc[UR4][R10.64+0x1c], RZ ;  /* 0x00001cff0a007986 */ /* 0x000fe8000c101904 */
[----:B------:R-:W-:Y:S04]  /*0300*/  STG.E desc[UR4][R10.64+0x20], RZ ;  /* 0x000020ff0a007986 */ /* 0x000fe8000c101904 */
[----:B------:R-:W-:Y:S01]  /*0310*/  STG.E.U8 desc[UR4][R2.64], RZ ;  /* 0x000000ff02007986 */ /* 0x000fe2000c101104 */
[----:B------:R-:W-:Y:S05]  /*0320*/  EXIT ;  /* 0x000000000000794d */ /* 0x000fea0003800000 */
.L_x_27:
[----:B------:R-:W0:Y:S01]  /*0330*/  MUFU.RCP R22, R13 ;  /* 0x0000000d00167308 */ /* 0x000e220000001000 */
[CC--:B------:R-:W-:Y:S01]  /*0340*/  FMUL R4, R9.reuse, R6.reuse ;  /* 0x0000000609047220 */ /* 0x0c0fe20000400000 */
[----:B------:R-:W-:Y:S01]  /*0350*/  FMUL R5, R14, R6 ;  /* 0x000000060e057220 */ /* 0x000fe20000400000 */
[-C--:B------:R-:W-:Y:S01]  /*0360*/  FMUL R24, R8, R17.reuse ;  /* 0x0000001108187220 */ /* 0x080fe20000400000 */
[C---:B------:R-:W-:Y:S01]  /*0370*/  FMUL R20, R18.reuse, R17 ;  /* 0x0000001112147220 */ /* 0x040fe20000400000 */
[----:B------:R-:W-:Y:S01]  /*0380*/  BSSY.RECONVERGENT B0, `(.L_x_28) ;  /* 0x0000012000007945 */ /* 0x000fe20003800200 */
[-C--:B------:R-:W-:Y:S01]  /*0390*/  FFMA R5, R18, R16.reuse, -R5 ;  /* 0x0000001012057223 */ /* 0x080fe20000000805 */
[----:B------:R-:W-:Y:S01]  /*03a0*/  FFMA R18, R9, R16, -R24 ;  /* 0x0000001009127223 */ /* 0x000fe20000000818 */
[----:B------:R-:W1:Y:S01]  /*03b0*/  FCHK P0, R7, R13 ;  /* 0x0000000d07007302 */ /* 0x000e620000000000 */
[----:B0-----:R-:W-:-:S04]  /*03c0*/  FFMA R3, -R13, R22, 1 ;  /* 0x3f8000000d037423 */ /* 0x001fc80000000116 */
[----:B------:R-:W-:Y:S01]  /*03d0*/  FFMA R22, R22, R3, R22 ;  /* 0x0000000316167223 */ /* 0x000fe20000000016 */
[C---:B------:R-:W-:Y:S01]  /*03e0*/  FFMA R3, R19.reuse, R17, -R4 ;  /* 0x0000001113037223 */ /* 0x040fe20000000804 */
[----:B------:R-:W-:Y:S02]  /*03f0*/  FMUL R19, R19, R16 ;  /* 0x0000001013137220 */ /* 0x000fe40000400000 */
[----:B------:R-:W-:Y:S02]  /*0400*/  FFMA R21, R7, R22, RZ ;  /* 0x0000001607157223 */ /* 0x000fe400000000ff */
[-C--:B------:R-:W-:Y:S01]  /*0410*/  FFMA R4, R8, R6.reuse, -R19 ;  /* 0x0000000608047223 */ /* 0x080fe20000000813 */
[----:B------:R-:W-:Y:S01]  /*0420*/  FFMA R6, R15, R6, -R20 ;  /* 0x000000060f067223 */ /* 0x000fe20000000814 */
[----:B------:R-:W-:-:S04]  /*0430*/  FFMA R8, -R13, R21, R7 ;  /* 0x000000150d087223 */ /* 0x000fc80000000107 */
[----:B------:R-:W-:Y:S01]  /*0440*/  FFMA R21, R22, R8, R21 ;  /* 0x0000000816157223 */ /* 0x000fe20000000015 */
[----:B-1----:R-:W-:Y:S06]  /*0450*/  @!P0 BRA `(.L_x_29) ;  /* 0x0000000000108947 */ /* 0x002fec0003800000 */
[----:B------:R-:W-:Y:S02]  /*0460*/  MOV R8, R13 ;  /* 0x0000000d00087202 */ /* 0x000fe40000000f00 */
[----:B------:R-:W-:-:S07]  /*0470*/  MOV R19, 0x490 ;  /* 0x0000049000137802 */ /* 0x000fce0000000f00 */
[----:B------:R-:W-:Y:S05]  /*0480*/  CALL.REL.NOINC `($__internal_1_$__cuda_sm3x_div_rn_noftz_f32_slowpath) ;  /* 0x0000000800207944 */ /* 0x000fea0003c00000 */
[----:B------:R-:W-:-:S07]  /*0490*/  MOV R21, R7 ;  /* 0x0000000700157202 */ /* 0x000fce0000000f00 */
.L_x_29:
[----:B------:R-:W-:Y:S05]  /*04a0*/  BSYNC.RECONVERGENT B0 ;  /* 0x0000000000007941 */ /* 0x000fea0003800200 */
.L_x_28:
[----:B------:R-:W0:Y:S01]  /*04b0*/  MUFU.RCP R8, R13 ;  /* 0x0000000d00087308 */ /* 0x000e220000001000 */
[----:B------:R1:W-:Y:S01]  /*04c0*/  STG.E desc[UR4][R10.64], R21 ;  /* 0x000000150a007986 */ /* 0x0003e2000c101904 */
[----:B------:R-:W-:Y:S01]  /*04d0*/  FMUL R15, R15, R16 ;  /* 0x000000100f0f7220 */ /* 0x000fe20000400000 */
[----:B------:R-:W-:Y:S03]  /*04e0*/  BSSY.RECONVERGENT B0, `(.L_x_30) ;  /* 0x000000e000007945 */ /* 0x000fe60003800200 */
[----:B------:R-:W-:Y:S02]  /*04f0*/  FFMA R14, R14, R17, -R15 ;  /* 0x000000110e0e7223 */ /* 0x000fe4000000080f */
[----:B------:R-:W2:Y:S01]  /*0500*/  FCHK P0, R18, R13 ;  /* 0x0000000d12007302 */ /* 0x000ea20000000000 */
[----:B0-----:R-:W-:-:S04]  /*0510*/  FFMA R7, -R13, R8, 1 ;  /* 0x3f8000000d077423 */ /* 0x001fc80000000108 */
[----:B------:R-:W-:-:S04]  /*0520*/  FFMA R7, R8, R7, R8 ;  /* 0x0000000708077223 */ /* 0x000fc80000000008 */
[----:B------:R-:W-:-:S04]  /*0530*/  FFMA R8, R7, R18, RZ ;  /* 0x0000001207087223 */ /* 0x000fc800000000ff */
[----:B------:R-:W-:-:S04]  /*0540*/  FFMA R9, -R13, R8, R18 ;  /* 0x000000080d097223 */ /* 0x000fc80000000112 */
[----:B------:R-:W-:Y:S01]  /*0550*/  FFMA R9, R7, R9, R8 ;  /* 0x0000000907097223 */ /* 0x000fe20000000008 */
[----:B-12---:R-:W-:Y:S06]  /*0560*/  @!P0 BRA `(.L_x_31) ;  /* 0x0000000000148947 */ /* 0x006fec0003800000 */
[----:B------:R-:W-:Y:S01]  /*0570*/  MOV R7, R18 ;  /* 0x0000001200077202 */ /* 0x000fe20000000f00 */
[----:B------:R-:W-:Y:S01]  /*0580*/  IMAD.MOV.U32 R8, RZ, RZ, R13 ;  /* 0x000000ffff087224 */ /* 0x000fe200078e000d */
[----:B------:R-:W-:-:S07]  /*0590*/  MOV R19, 0x5b0 ;  /* 0x000005b000137802 */ /* 0x000fce0000000f00 */
[----:B------:R-:W-:Y:S05]  /*05a0*/  CALL.REL.NOINC `($__internal_1_$__cuda_sm3x_div_rn_noftz_f32_slowpath) ;  /* 0x0000000400d87944 */ /* 0x000fea0003c00000 */
[----:B------:R-:W-:-:S07]  /*05b0*/  MOV R9, R7 ;  /* 0x0000000700097202 */ /* 0x000fce0000000f00 */
.L_x_31:
[----:B------:R-:W-:Y:S05]  /*05c0*/  BSYNC.RECONVERGENT B0 ;  /* 0x0000000000007941 */ /* 0x000fea0003800200 */
.L_x_30:
[----:B------:R-:W0:Y:S01]  /*05d0*/  MUFU.RCP R8, R13 ;  /* 0x0000000d00087308 */ /* 0x000e220000001000 */
[----:B------:R1:W-:Y:S01]  /*05e0*/  STG.E desc[UR4][R10.64+0x4], R9 ;  /* 0x000004090a007986 */ /* 0x0003e2000c101904 */
[----:B------:R-:W-:Y:S06]  /*05f0*/  BSSY.RECONVERGENT B0, `(.L_x_32) ;  /* 0x000000c000007945 */ /* 0x000fec0003800200 */
[----:B------:R-:W2:Y:S01]  /*0600*/  FCHK P0, R14, R13 ;  /* 0x0000000d0e007302 */ /* 0x000ea20000000000 */
[----:B0-----:R-:W-:-:S04]  /*0610*/  FFMA R7, -R13, R8, 1 ;  /* 0x3f8000000d077423 */ /* 0x001fc80000000108 */
[----:B------:R-:W-:-:S04]  /*0620*/  FFMA R7, R8, R7, R8 ;  /* 0x0000000708077223 */ /* 0x000fc80000000008 */
[----:B------:R-:W-:-:S04]  /*0630*/  FFMA R8, R7, R14, RZ ;  /* 0x0000000e07087223 */ /* 0x000fc800000000ff */
[----:B------:R-:W-:-:S04]  /*0640*/  FFMA R15, -R13, R8, R14 ;  /* 0x000000080d0f7223 */ /* 0x000fc8000000010e */
[----:B------:R-:W-:Y:S01]  /*0650*/  FFMA R7, R7, R15, R8 ;  /* 0x0000000f07077223 */ /* 0x000fe20000000008 */
[----:B-12---:R-:W-:Y:S06]  /*0660*/  @!P0 BRA `(.L_x_33) ;  /* 0x0000000000108947 */ /* 0x006fec0003800000 */
[----:B------:R-:W-:Y:S02]  /*0670*/  MOV R7, R14 ;  /* 0x0000000e00077202 */ /* 0x000fe40000000f00 */
[----:B------:R-:W-:Y:S02]  /*0680*/  MOV R8, R13 ;  /* 0x0000000d00087202 */ /* 0x000fe40000000f00 */
[----:B------:R-:W-:-:S07]  /*0690*/  MOV R19, 0x6b0 ;  /* 0x000006b000137802 */ /* 0x000fce0000000f00 */
[----:B------:R-:W-:Y:S05]  /*06a0*/  CALL.REL.NOINC `($__internal_1_$__cuda_sm3x_div_rn_noftz_f32_slowpath) ;  /* 0x0000000400987944 */ /* 0x000fea0003c00000 */
.L_x_33:
[----:B------:R-:W-:Y:S05]  /*06b0*/  BSYNC.RECONVERGENT B0 ;  /* 0x0000000000007941 */ /* 0x000fea0003800200 */
.L_x_32:
        /* <DEDUP_REMOVED lines=10> */
[----:B------:R-:W-:Y:S01]  /*0760*/  IMAD.MOV.U32 R7, RZ, RZ, R0 ;  /* 0x000000ffff077224 */ /* 0x000fe200078e0000 */
[----:B------:R-:W-:Y:S02]  /*0770*/  MOV R8, R13 ;  /* 0x0000000d00087202 */ /* 0x000fe40000000f00 */
[----:B------:R-:W-:-:S07]  /*0780*/  MOV R19, 0x7a0 ;  /* 0x000007a000137802 */ /* 0x000fce0000000f00 */
[----:B------:R-:W-:Y:S05]  /*0790*/  CALL.REL.NOINC `($__internal_1_$__cuda_sm3x_div_rn_noftz_f32_slowpath) ;  /* 0x00000004005c7944 */ /* 0x000fea0003c00000 */
[----:B------:R-:W-:-:S07]  /*07a0*/  MOV R9, R7 ;  /* 0x0000000700097202 */ /* 0x000fce0000000f00 */
.L_x_35:
[----:B------:R-:W-:Y:S05]  /*07b0*/  BSYNC.RECONVERGENT B0 ;  /* 0x0000000000007941 */ /* 0x000fea0003800200 */
.L_x_34:
        /* <DEDUP_REMOVED lines=14> */
.L_x_37:
[----:B------:R-:W-:Y:S05]  /*08a0*/  BSYNC.RECONVERGENT B0 ;  /* 0x0000000000007941 */ /* 0x000fea0003800200 */
.L_x_36:
        /* <DEDUP_REMOVED lines=14> */
[----:B------:R-:W-:-:S07]  /*0990*/  MOV R9, R7 ;  /* 0x0000000700097202 */ /* 0x000fce0000000f00 */
.L_x_39:
[----:B------:R-:W-:Y:S05]  /*09a0*/  BSYNC.RECONVERGENT B0 ;  /* 0x0000000000007941 */ /* 0x000fea0003800200 */
.L_x_38:
        /* <DEDUP_REMOVED lines=15> */
.L_x_41:
[----:B------:R-:W-:Y:S05]  /*0aa0*/  BSYNC.RECONVERGENT B0 ;  /* 0x0000000000007941 */ /* 0x000fea0003800200 */
.L_x_40:
        /* <DEDUP_REMOVED lines=14> */
.L_x_43:
[----:B------:R-:W-:Y:S05]  /*0b90*/  BSYNC.RECONVERGENT B0 ;  /* 0x0000000000007941 */ /* 0x000fea0003800200 */
.L_x_42:
        /* <DEDUP_REMOVED lines=15> */
.L_x_45:
[----:B------:R-:W-:Y:S05]  /*0c90*/  BSYNC.RECONVERGENT B0 ;  /* 0x0000000000007941 */ /* 0x000fea0003800200 */
.L_x_44:
[----:B------:R-:W0:Y:S01]  /*0ca0*/  LDCU.64 UR6, c[0x0][0x390] ;  /* 0x00007200ff0677ac */ /* 0x000e220008000a00 */
[----:B------:R-:W-:Y:S01]  /*0cb0*/  IMAD.MOV.U32 R0, RZ, RZ, 0x1 ;  /* 0x00000001ff007424 */ /* 0x000fe200078e00ff */
[----:B------:R-:W-:Y:S01]  /*0cc0*/  STG.E desc[UR4][R10.64+0x20], R5 ;  /* 0x000020050a007986 */ /* 0x000fe2000c101904 */
[----:B0-----:R-:W-:-:S04]  /*0cd0*/  IADD3 R2, P0, PT, R12, UR6, RZ ;  /* 0x000000060c027c10 */ /* 0x001fc8000ff1e0ff */
[----:B------:R-:W-:-:S05]  /*0ce0*/  LEA.HI.X.SX32 R3, R12, UR7, 0x1, P0 ;  /* 0x000000070c037c11 */ /* 0x000fca00080f0eff */
[----:B------:R-:W-:Y:S01]  /*0cf0*/  STG.E.U8 desc[UR4][R2.64], R0 ;  /* 0x0000000002007986 */ /* 0x000fe2000c101104 */
[----:B------:R-:W-:Y:S05]  /*0d00*/  EXIT ;  /* 0x000000000000794d */ /* 0x000fea0003800000 */
        .weak           $__internal_1_$__cuda_sm3x_div_rn_noftz_f32_slowpath
        .type           $__internal_1_$__cuda_sm3x_div_rn_noftz_f32_slowpath,@function
        .size           $__internal_1_$__cuda_sm3x_div_rn_noftz_f32_slowpath,(.L_x_59 - $__internal_1_$__cuda_sm3x_div_rn_noftz_f32_slowpath)
$__internal_1_$__cuda_sm3x_div_rn_noftz_f32_slowpath:
[----:B------:R-:W-:Y:S01]  /*0d10*/  SHF.R.U32.HI R9, RZ, 0x17, R8 ;  /* 0x00000017ff097819 */ /* 0x000fe20000011608 */
[----:B------:R-:W-:Y:S01]  /*0d20*/  BSSY.RECONVERGENT B1, `(.L_x_46) ;  /* 0x0000062000017945 */ /* 0x000fe20003800200 */
[----:B------:R-:W-:Y:S02]  /*0d30*/  SHF.R.U32.HI R21, RZ, 0x17, R7 ;  /* 0x00000017ff157819 */ /* 0x000fe40000011607 */
[----:B------:R-:W-:Y:S02]  /*0d40*/  LOP3.LUT R9, R9, 0xff, RZ, 0xc0, !PT ;  /* 0x000000ff09097812 */ /* 0x000fe400078ec0ff */
[----:B------:R-:W-:Y:S02]  /*0d50*/  LOP3.LUT R21, R21, 0xff, RZ, 0xc0, !PT ;  /* 0x000000ff15157812 */ /* 0x000fe400078ec0ff */
[----:B------:R-:W-:Y:S02]  /*0d60*/  IADD3 R23, PT, PT, R9, -0x1, RZ ;  /* 0xffffffff09177810 */ /* 0x000fe40007ffe0ff */
[----:B------:R-:W-:-:S02]  /*0d70*/  IADD3 R22, PT, PT, R21, -0x1, RZ ;  /* 0xffffffff15167810 */ /* 0x000fc40007ffe0ff */
[----:B------:R-:W-:-:S04]  /*0d80*/  ISETP.GT.U32.AND P0, PT, R23, 0xfd, PT ;  /* 0x000000fd1700780c */ /* 0x000fc80003f04070 */
[----:B------:R-:W-:-:S13]  /*0d90*/  ISETP.GT.U32.OR P0, PT, R22, 0xfd, P0 ;  /* 0x000000fd1600780c */ /* 0x000fda0000704470 */
[----:B------:R-:W-:Y:S01]  /*0da0*/  @!P0 MOV R20, RZ ;  /* 0x000000ff00148202 */ /* 0x000fe20000000f00 */
[----:B------:R-:W-:Y:S06]  /*0db0*/  @!P0 BRA `(.L_x_47) ;  /* 0x00000000005c8947 */ /* 0x000fec0003800000 */
[----:B------:R-:W-:Y:S02]  /*0dc0*/  FSETP.GTU.FTZ.AND P0, PT, |R7|, +INF , PT ;  /* 0x7f8000000700780b */ /* 0x000fe40003f1c200 */
[----:B------:R-:W-:-:S04]  /*0dd0*/  FSETP.GTU.FTZ.AND P1, PT, |R8|, +INF , PT ;  /* 0x7f8000000800780b */ /* 0x000fc80003f3c200 */
[----:B------:R-:W-:-:S13]  /*0de0*/  PLOP3.LUT P0, PT, P0, P1, PT, 0xf8, 0x8f ;  /* 0x00000000008f781c */ /* 0x000fda0000703f70 */
[----:B------:R-:W-:Y:S05]  /*0df0*/  @P0 BRA `(.L_x_48) ;  /* 0x00000004004c0947 */ /* 0x000fea0003800000 */
[----:B------:R-:W-:-:S13]  /*0e00*/  LOP3.LUT P0, RZ, R8, 0x7fffffff, R7, 0xc8, !PT ;  /* 0x7fffffff08ff7812 */ /* 0x000fda000780c807 */
[----:B------:R-:W-:Y:S05]  /*0e10*/  @!P0 BRA `(.L_x_49) ;  /* 0x00000004003c8947 */ /* 0x000fea0003800000 */
[C---:B------:R-:W-:Y:S02]  /*0e20*/  FSETP.NEU.FTZ.AND P2, PT, |R7|.reuse, +INF , PT ;  /* 0x7f8000000700780b */ /* 0x040fe40003f5d200 */
[----:B------:R-:W-:Y:S02]  /*0e30*/  FSETP.NEU.FTZ.AND P1, PT, |R8|, +INF , PT ;  /* 0x7f8000000800780b */ /* 0x000fe40003f3d200 */
[----:B------:R-:W-:-:S11]  /*0e40*/  FSETP.NEU.FTZ.AND P0, PT, |R7|, +INF , PT ;  /* 0x7f8000000700780b */ /* 0x000fd60003f1d200 */
[----:B------:R-:W-:Y:S05]  /*0e50*/  @!P1 BRA !P2, `(.L_x_49) ;  /* 0x00000004002c9947 */ /* 0x000fea0005000000 */
[----:B------:R-:W-:-:S04]  /*0e60*/  LOP3.LUT P2, RZ, R7, 0x7fffffff, RZ, 0xc0, !PT ;  /* 0x7fffffff07ff7812 */ /* 0x000fc8000784c0ff */
[----:B------:R-:W-:-:S13]  /*0e70*/  PLOP3.LUT P1, PT, P1, P2, PT, 0x2f, 0xf2 ;  /* 0x0000000000f2781c */ /* 0x000fda0000f24577 */
[----:B------:R-:W-:Y:S05]  /*0e80*/  @P1 BRA `(.L_x_50) ;  /* 0x0000000400181947 */ /* 0x000fea0003800000 */
[----:B------:R-:W-:-:S04]  /*0e90*/  LOP3.LUT P1, RZ, R8, 0x7fffffff, RZ, 0xc0, !PT ;  /* 0x7fffffff08ff7812 */ /* 0x000fc8000782c0ff */
[----:B------:R-:W-:-:S13]  /*0ea0*/  PLOP3.LUT P0, PT, P0, P1, PT, 0x2f, 0xf2 ;  /* 0x0000000000f2781c */ /* 0x000fda0000702577 */
[----:B------:R-:W-:Y:S05]  /*0eb0*/  @P0 BRA `(.L_x_51) ;  /* 0x0000000400000947 */ /* 0x000fea0003800000 */
[----:B------:R-:W-:Y:S02]  /*0ec0*/  ISETP.GE.AND P0, PT, R22, RZ, PT ;  /* 0x000000ff1600720c */ /* 0x000fe40003f06270 */
[----:B------:R-:W-:-:S11]  /*0ed0*/  ISETP.GE.AND P1, PT, R23, RZ, PT ;  /* 0x000000ff1700720c */ /* 0x000fd60003f26270 */
[----:B------:R-:W-:Y:S01]  /*0ee0*/  @P0 IMAD.MOV.U32 R20, RZ, RZ, RZ ;  /* 0x000000ffff140224 */ /* 0x000fe200078e00ff */
[----:B------:R-:W-:Y:S01]  /*0ef0*/  @!P0 MOV R20, 0xffffffc0 ;  /* 0xffffffc000148802 */ /* 0x000fe20000000f00 */
[----:B------:R-:W-:Y:S01]  /*0f00*/  @!P0 FFMA R7, R7, 1.84467440737095516160e+19, RZ ;  /* 0x5f80000007078823 */ /* 0x000fe200000000ff */
[----:B------:R-:W-:Y:S02]  /*0f10*/  @!P1 FFMA R8, R8, 1.84467440737095516160e+19, RZ ;  /* 0x5f80000008089823 */ /* 0x000fe400000000ff */
[----:B------:R-:W-:-:S07]  /*0f20*/  @!P1 IADD3 R20, PT, PT, R20, 0x40, RZ ;  /* 0x0000004014149810 */ /* 0x000fce0007ffe0ff */
.L_x_47:
[----:B------:R-:W-:Y:S01]  /*0f30*/  LEA R23, R9, 0xc0800000, 0x17 ;  /* 0xc080000009177811 */ /* 0x000fe200078eb8ff */
[----:B------:R-:W-:Y:S03]  /*0f40*/  BSSY.RECONVERGENT B2, `(.L_x_52) ;  /* 0x0000036000027945 */ /* 0x000fe60003800200 */
[----:B------:R-:W-:Y:S01]  /*0f50*/  IADD3 R23, PT, PT, -R23, R8, RZ ;  /* 0x0000000817177210 */ /* 0x000fe20007ffe1ff */
[----:B------:R-:W-:-:S03]  /*0f60*/  VIADD R8, R21, 0xffffff81 ;  /* 0xffffff8115087836 */ /* 0x000fc60000000000 */
[----:B------:R-:W0:Y:S01]  /*0f70*/  MUFU.RCP R25, R23 ;  /* 0x0000001700197308 */ /* 0x000e220000001000 */
[----:B------:R-:W-:Y:S01]  /*0f80*/  FADD.FTZ R22, -R23, -RZ ;  /* 0x800000ff17167221 */ /* 0x000fe20000010100 */
[C---:B------:R-:W-:Y:S01]  /*0f90*/  IMAD R7, R8.reuse, -0x800000, R7 ;  /* 0xff80000008077824 */ /* 0x040fe200078e0207 */
[----:B------:R-:W-:-:S04]  /*0fa0*/  IADD3 R9, PT, PT, R8, 0x7f, -R9 ;  /* 0x0000007f08097810 */ /* 0x000fc80007ffe809 */
[----:B------:R-:W-:Y:S01]  /*0fb0*/  IADD3 R9, PT, PT, R9, R20, RZ ;  /* 0x0000001409097210 */ /* 0x000fe20007ffe0ff */
[----:B0-----:R-:W-:-:S04]  /*0fc0*/  FFMA R24, R25, R22, 1 ;  /* 0x3f80000019187423 */ /* 0x001fc80000000016 */
[----:B------:R-:W-:-:S04]  /*0fd0*/  FFMA R24, R25, R24, R25 ;  /* 0x0000001819187223 */ /* 0x000fc80000000019 */
[----:B------:R-:W-:-:S04]  /*0fe0*/  FFMA R21, R7, R24, RZ ;  /* 0x0000001807157223 */ /* 0x000fc800000000ff */
[----:B------:R-:W-:-:S04]  /*0ff0*/  FFMA R25, R22, R21, R7 ;  /* 0x0000001516197223 */ /* 0x000fc80000000007 */
[----:B------:R-:W-:-:S04]  /*1000*/  FFMA R21, R24, R25, R21 ;  /* 0x0000001918157223 */ /* 0x000fc80000000015 */
[----:B------:R-:W-:-:S04]  /*1010*/  FFMA R22, R22, R21, R7 ;  /* 0x0000001516167223 */ /* 0x000fc80000000007 */
[----:B------:R-:W-:-:S05]  /*1020*/  FFMA R7, R24, R22, R21 ;  /* 0x0000001618077223 */ /* 0x000fca0000000015 */
[----:B------:R-:W-:-:S04]  /*1030*/  SHF.R.U32.HI R8, RZ, 0x17, R7 ;  /* 0x00000017ff087819 */ /* 0x000fc80000011607 */
[----:B------:R-:W-:-:S04]  /*1040*/  LOP3.LUT R8, R8, 0xff, RZ, 0xc0, !PT ;  /* 0x000000ff08087812 */ /* 0x000fc800078ec0ff */
[----:B------:R-:W-:-:S04]  /*1050*/  IADD3 R8, PT, PT, R8, R9, RZ ;  /* 0x0000000908087210 */ /* 0x000fc80007ffe0ff */
[----:B------:R-:W-:-:S04]  /*1060*/  IADD3 R20, PT, PT, R8, -0x1, RZ ;  /* 0xffffffff08147810 */ /* 0x000fc80007ffe0ff */
[----:B------:R-:W-:-:S13]  /*1070*/  ISETP.GE.U32.AND P0, PT, R20, 0xfe, PT ;  /* 0x000000fe1400780c */ /* 0x000fda0003f06070 */
[----:B------:R-:W-:Y:S05]  /*1080*/  @!P0 BRA `(.L_x_53) ;  /* 0x0000000000808947 */ /* 0x000fea0003800000 */
[----:B------:R-:W-:-:S13]  /*1090*/  ISETP.GT.AND P0, PT, R8, 0xfe, PT ;  /* 0x000000fe0800780c */ /* 0x000fda0003f04270 */
[----:B------:R-:W-:Y:S05]  /*10a0*/  @P0 BRA `(.L_x_54) ;  /* 0x00000000006c0947 */ /* 0x000fea0003800000 */
[----:B------:R-:W-:-:S13]  /*10b0*/  ISETP.GE.AND P0, PT, R8, 0x1, PT ;  /* 0x000000010800780c */ /* 0x000fda0003f06270 */
[----:B------:R-:W-:Y:S05]  /*10c0*/  @P0 BRA `(.L_x_55) ;  /* 0x0000000000740947 */ /* 0x000fea0003800000 */
[----:B------:R-:W-:Y:S02]  /*10d0*/  ISETP.GE.AND P0, PT, R8, -0x18, PT ;  /* 0xffffffe80800780c */ /* 0x000fe40003f06270 */
[----:B------:R-:W-:-:S11]  /*10e0*/  LOP3.LUT R7, R7, 0x80000000, RZ, 0xc0, !PT ;  /* 0x8000000007077812 */ /* 0x000fd600078ec0ff */
[----:B------:R-:W-:Y:S05]  /*10f0*/  @!P0 BRA `(.L_x_55) ;  /* 0x0000000000688947 */ /* 0x000fea0003800000 */
[-CC-:B------:R-:W-:Y:S01]  /*1100*/  FFMA.RZ R9, R24, R22.reuse, R21.reuse ;  /* 0x0000001618097223 */ /* 0x180fe2000000c015 */
[C---:B------:R-:W-:Y:S02]  /*1110*/  ISETP.NE.AND P2, PT, R8.reuse, RZ, PT ;  /* 0x000000ff0800720c */ /* 0x040fe40003f45270 */
[----:B------:R-:W-:Y:S02]  /*1120*/  ISETP.NE.AND P1, PT, R8, RZ, PT ;  /* 0x000000ff0800720c */ /* 0x000fe40003f25270 */
[----:B------:R-:W-:Y:S01]  /*1130*/  LOP3.LUT R20, R9, 0x7fffff, RZ, 0xc0, !PT ;  /* 0x007fffff09147812 */ /* 0x000fe200078ec0ff */
[CCC-:B------:R-:W-:Y:S01]  /*1140*/  FFMA.RP R9, R24.reuse, R22.reuse, R21.reuse ;  /* 0x0000001618097223 */ /* 0x1c0fe20000008015 */
[----:B------:R-:W-:Y:S01]  /*1150*/  FFMA.RM R22, R24, R22, R21 ;  /* 0x0000001618167223 */ /* 0x000fe20000004015 */
[----:B------:R-:W-:Y:S01]  /*1160*/  IADD3 R21, PT, PT, R8, 0x20, RZ ;  /* 0x0000002008157810 */ /* 0x000fe20007ffe0ff */
[----:B------:R-:W-:Y:S01]  /*1170*/  IMAD.MOV R8, RZ, RZ, -R8 ;  /* 0x000000ffff087224 */ /* 0x000fe200078e0a08 */
[----:B------:R-:W-:-:S02]  /*1180*/  LOP3.LUT R20, R20, 0x800000, RZ, 0xfc, !PT ;  /* 0x0080000014147812 */ /* 0x000fc400078efcff */
[----:B------:R-:W-:Y:S02]  /*1190*/  FSETP.NEU.FTZ.AND P0, PT, R9, R22, PT ;  /* 0x000000160900720b */ /* 0x000fe40003f1d000 */
[----:B------:R-:W-:Y:S02]  /*11a0*/  SHF.L.U32 R21, R20, R21, RZ ;  /* 0x0000001514157219 */ /* 0x000fe400000006ff */
[----:B------:R-:W-:Y:S02]  /*11b0*/  SEL R9, R8, RZ, P2 ;  /* 0x000000ff08097207 */ /* 0x000fe40001000000 */
[----:B------:R-:W-:Y:S02]  /*11c0*/  ISETP.NE.AND P1, PT, R21, RZ, P1 ;  /* 0x000000ff1500720c */ /* 0x000fe40000f25270 */
[----:B------:R-:W-:Y:S02]  /*11d0*/  SHF.R.U32.HI R9, RZ, R9, R20 ;  /* 0x00000009ff097219 */ /* 0x000fe40000011614 */
[----:B------:R-:W-:-:S02]  /*11e0*/  PLOP3.LUT P0, PT, P0, P1, PT, 0xf8, 0x8f ;  /* 0x00000000008f781c */ /* 0x000fc40000703f70 */
[----:B------:R-:W-:Y:S02]  /*11f0*/  SHF.R.U32.HI R21, RZ, 0x1, R9 ;  /* 0x00000001ff157819 */ /* 0x000fe40000011609 */
[----:B------:R-:W-:-:S04]  /*1200*/  SEL R8, RZ, 0x1, !P0 ;  /* 0x00000001ff087807 */ /* 0x000fc80004000000 */
[----:B------:R-:W-:-:S04]  /*1210*/  LOP3.LUT R8, R8, 0x1, R21, 0xf8, !PT ;  /* 0x0000000108087812 */ /* 0x000fc800078ef815 */
[----:B------:R-:W-:-:S04]  /*1220*/  LOP3.LUT R8, R8, R9, RZ, 0xc0, !PT ;  /* 0x0000000908087212 */ /* 0x000fc800078ec0ff */
[----:B------:R-:W-:-:S04]  /*1230*/  IADD3 R8, PT, PT, R21, R8, RZ ;  /* 0x0000000815087210 */ /* 0x000fc80007ffe0ff */
[----:B------:R-:W-:Y:S01]  /*1240*/  LOP3.LUT R7, R8, R7, RZ, 0xfc, !PT ;  /* 0x0000000708077212 */ /* 0x000fe200078efcff */
[----:B------:R-:W-:Y:S06]  /*1250*/  BRA `(.L_x_55) ;  /* 0x0000000000107947 */ /* 0x000fec0003800000 */
.L_x_54:
[----:B------:R-:W-:-:S04]  /*1260*/  LOP3.LUT R7, R7, 0x80000000, RZ, 0xc0, !PT ;  /* 0x8000000007077812 */ /* 0x000fc800078ec0ff */
[----:B------:R-:W-:Y:S01]  /*1270*/  LOP3.LUT R7, R7, 0x7f800000, RZ, 0xfc, !PT ;  /* 0x7f80000007077812 */ /* 0x000fe200078efcff */
[----:B------:R-:W-:Y:S06]  /*1280*/  BRA `(.L_x_55) ;  /* 0x0000000000047947 */ /* 0x000fec0003800000 */
.L_x_53:
[----:B------:R-:W-:-:S07]  /*1290*/  LEA R7, R9, R7, 0x17 ;  /* 0x0000000709077211 */ /* 0x000fce00078eb8ff */
.L_x_55:
[----:B------:R-:W-:Y:S05]  /*12a0*/  BSYNC.RECONVERGENT B2 ;  /* 0x0000000000027941 */ /* 0x000fea0003800200 */
.L_x_52:
[----:B------:R-:W-:Y:S05]  /*12b0*/  BRA `(.L_x_56) ;  /* 0x0000000000207947 */ /* 0x000fea0003800000 */
.L_x_51:
[----:B------:R-:W-:-:S04]  /*12c0*/  LOP3.LUT R7, R8, 0x80000000, R7, 0x48, !PT ;  /* 0x8000000008077812 */ /* 0x000fc800078e4807 */
[----:B------:R-:W-:Y:S01]  /*12d0*/  LOP3.LUT R7, R7, 0x7f800000, RZ, 0xfc, !PT ;  /* 0x7f80000007077812 */ /* 0x000fe200078efcff */
[----:B------:R-:W-:Y:S06]  /*12e0*/  BRA `(.L_x_56) ;  /* 0x0000000000147947 */ /* 0x000fec0003800000 */
.L_x_50:
[----:B------:R-:W-:Y:S01]  /*12f0*/  LOP3.LUT R7, R8, 0x80000000, R7, 0x48, !PT ;  /* 0x8000000008077812 */ /* 0x000fe200078e4807 */
[----:B------:R-:W-:Y:S06]  /*1300*/  BRA `(.L_x_56) ;  /* 0x00000000000c7947 */ /* 0x000fec0003800000 */
.L_x_49:
[----:B------:R-:W0:Y:S01]  /*1310*/  MUFU.RSQ R7, -QNAN ;  /* 0xffc0000000077908 */ /* 0x000e220000001400 */
[----:B------:R-:W-:Y:S05]  /*1320*/  BRA `(.L_x_56) ;  /* 0x0000000000047947 */ /* 0x000fea0003800000 */
.L_x_48:
[----:B------:R-:W-:-:S07]  /*1330*/  FADD.FTZ R7, R7, R8 ;  /* 0x0000000807077221 */ /* 0x000fce0000010000 */
.L_x_56:
[----:B------:R-:W-:Y:S05]  /*1340*/  BSYNC.RECONVERGENT B1 ;  /* 0x0000000000017941 */ /* 0x000fea0003800200 */
.L_x_46:
[----:B------:R-:W-:Y:S01]  /*1350*/  HFMA2 R9, -RZ, RZ, 0, 0 ;  /* 0x00000000ff097431 */ /* 0x000fe200000001ff */
[----:B------:R-:W-:-:S04]  /*1360*/  MOV R8, R19 ;  /* 0x0000001300087202 */ /* 0x000fc80000000f00 */
[----:B0-----:R-:W-:Y:S05]  /*1370*/  RET.REL.NODEC R8 `(_Z9cu3x3MInvIfEvPKT_PS0_Pbi) ;  /* 0xffffffec08207950 */ /* 0x001fea0003c3ffff */
.L_x_57:
        /* <DEDUP_REMOVED lines=16> */
.L_x_59:


//--------------------- .nv.shared.reserved.0     --------------------------
	.section	.nv.shared.reserved.0,"aw",@nobits
	.weak		__nv_reservedSMEM_offset_0_alias
	.size		__nv_reservedSMEM_offset_0_alias, 0, 64
	.other		__nv_reservedSMEM_offset_0_alias,@"STO_CUDA_RESERVED_SHARED STV_DEFAULT"
__nv_reservedSMEM_offset_0_alias:
	.zero		0
	.zero		64


//--------------------- .nv.constant0._Z18cu3x3MInv_backwardIdEvPKT_S2_PS0_i --------------------------
	.section	.nv.constant0._Z18cu3x3MInv_backwardIdEvPKT_S2_PS0_i,"a",@progbits
	.sectionflags	@""
	.align	4
.nv.constant0._Z18cu3x3MInv_backwardIdEvPKT_S2_PS0_i:
	.zero		924


//--------------------- .nv.constant0._Z18cu3x3MInv_backwardIfEvPKT_S2_PS0_i --------------------------
	.section	.nv.constant0._Z18cu3x3MInv_backwardIfEvPKT_S2_PS0_i,"a",@progbits
	.sectionflags	@""
	.align	4
.nv.constant0._Z18cu3x3MInv_backwardIfEvPKT_S2_PS0_i:
	.zero		924


//--------------------- .nv.constant0._Z9cu3x3MInvIdEvPKT_PS0_Pbi --------------------------
	.section	.nv.constant0._Z9cu3x3MInvIdEvPKT_PS0_Pbi,"a",@progbits
	.sectionflags	@""
	.align	4
.nv.constant0._Z9cu3x3MInvIdEvPKT_PS0_Pbi:
	.zero		924


//--------------------- .nv.constant0._Z9cu3x3MInvIfEvPKT_PS0_Pbi --------------------------
	.section	.nv.constant0._Z9cu3x3MInvIfEvPKT_PS0_Pbi,"a",@progbits
	.sectionflags	@""
	.align	4
.nv.constant0._Z9cu3x3MInvIfEvPKT_PS0_Pbi:
	.zero		924


//--------------------- SYMBOLS --------------------------

	.type		.nv.reservedSmem.offset0,@object
	.size		.nv.reservedSmem.offset0,0x4
